//
// Generated by NVIDIA NVVM Compiler
//
// Compiler Build ID: CL-36424714
// Cuda compilation tools, release 13.0, V13.0.88
// Based on NVVM 20.0.0
//

.version 9.0
.target sm_100
.address_size 64

	// .globl	_Z9deviceDDIPcPiiiiiP4nodePS2_iiib
.func  (.param .b64 func_retval0) __internal_accurate_pow
()
;
.global .align 4 .b8 precalc_xorwow_matrix[102400];
.global .align 4 .b8 precalc_xorwow_offset_matrix[102400];
.global .align 4 .b8 mrg32k3aM1[2304];
.global .align 4 .b8 mrg32k3aM2[2304];
.global .align 4 .b8 mrg32k3aM1SubSeq[2016];
.global .align 4 .b8 mrg32k3aM2SubSeq[2016];
.global .align 4 .b8 mrg32k3aM1Seq[2304];
.global .align 4 .b8 mrg32k3aM2Seq[2304];
.const .align 8 .b8 __cr_lgamma_table[72];
// _ZZ9deviceDDIPcPiiiiiP4nodePS2_iiibE9s_hashtab has been demoted
.extern .shared .align 16 .b8 s_r1_value_list[];

.visible .entry _Z9deviceDDIPcPiiiiiP4nodePS2_iiib(
	.param .u64 .ptr .align 1 _Z9deviceDDIPcPiiiiiP4nodePS2_iiib_param_0,
	.param .u64 .ptr .align 1 _Z9deviceDDIPcPiiiiiP4nodePS2_iiib_param_1,
	.param .u32 _Z9deviceDDIPcPiiiiiP4nodePS2_iiib_param_2,
	.param .u32 _Z9deviceDDIPcPiiiiiP4nodePS2_iiib_param_3,
	.param .u32 _Z9deviceDDIPcPiiiiiP4nodePS2_iiib_param_4,
	.param .u32 _Z9deviceDDIPcPiiiiiP4nodePS2_iiib_param_5,
	.param .u64 .ptr .align 1 _Z9deviceDDIPcPiiiiiP4nodePS2_iiib_param_6,
	.param .u64 .ptr .align 1 _Z9deviceDDIPcPiiiiiP4nodePS2_iiib_param_7,
	.param .u32 _Z9deviceDDIPcPiiiiiP4nodePS2_iiib_param_8,
	.param .u32 _Z9deviceDDIPcPiiiiiP4nodePS2_iiib_param_9,
	.param .u32 _Z9deviceDDIPcPiiiiiP4nodePS2_iiib_param_10,
	.param .u8 _Z9deviceDDIPcPiiiiiP4nodePS2_iiib_param_11
)
{
	.local .align 16 .b8 	__local_depot0[128];
	.reg .b64 	%SP;
	.reg .b64 	%SPL;
	.reg .pred 	%p<113>;
	.reg .b16 	%rs<17>;
	.reg .b32 	%r<1477>;
	.reg .b64 	%rd<101>;
	// demoted variable
	.shared .align 8 .b8 _ZZ9deviceDDIPcPiiiiiP4nodePS2_iiibE9s_hashtab[40024];
	mov.u64 	%SPL, __local_depot0;
	ld.param.u64 	%rd28, [_Z9deviceDDIPcPiiiiiP4nodePS2_iiib_param_1];
	ld.param.u32 	%r653, [_Z9deviceDDIPcPiiiiiP4nodePS2_iiib_param_5];
	ld.param.u64 	%rd27, [_Z9deviceDDIPcPiiiiiP4nodePS2_iiib_param_6];
	ld.param.u64 	%rd29, [_Z9deviceDDIPcPiiiiiP4nodePS2_iiib_param_7];
	ld.param.u32 	%r654, [_Z9deviceDDIPcPiiiiiP4nodePS2_iiib_param_8];
	ld.param.s8 	%rs9, [_Z9deviceDDIPcPiiiiiP4nodePS2_iiib_param_11];
	cvta.to.global.u64 	%rd1, %rd28;
	cvta.to.global.u64 	%rd2, %rd29;
	add.u64 	%rd3, %SPL, 0;
	add.u64 	%rd4, %SPL, 80;
	mov.u32 	%r657, %ntid.x;
	mov.u32 	%r1, %ctaid.x;
	mov.u32 	%r2, %tid.x;
	mad.lo.s32 	%r3, %r657, %r1, %r2;
	setp.ne.s32 	%p1, %r2, 0;
	@%p1 bra 	$L__BB0_30;
	setp.eq.s16 	%p2, %rs9, 0;
	@%p2 bra 	$L__BB0_10;
	mov.b32 	%r1151, 0;
	mov.u32 	%r660, _ZZ9deviceDDIPcPiiiiiP4nodePS2_iiibE9s_hashtab;
$L__BB0_3:
	mul.wide.u32 	%rd32, %r1151, 8;
	add.s64 	%rd8, %rd2, %rd32;
	ld.global.u64 	%rd33, [%rd8];
	shl.b32 	%r659, %r1151, 3;
	add.s32 	%r18, %r660, %r659;
	st.shared.u64 	[%r18], %rd33;
	ld.global.u64 	%rd34, [%rd8+8];
	st.shared.u64 	[%r18+8], %rd34;
	ld.global.u64 	%rd35, [%rd8+16];
	st.shared.u64 	[%r18+16], %rd35;
	setp.eq.s32 	%p3, %r1151, 5000;
	@%p3 bra 	$L__BB0_17;
	ld.global.u64 	%rd36, [%rd8+24];
	st.shared.u64 	[%r18+24], %rd36;
	add.s32 	%r1151, %r1151, 4;
	bra.uni 	$L__BB0_3;
$L__BB0_5:
	setp.lt.s32 	%p5, %r653, 1;
	@%p5 bra 	$L__BB0_14;
	cvta.to.global.u64 	%rd5, %rd27;
	mov.b32 	%r1146, 0;
$L__BB0_7:
	mul.wide.u32 	%rd39, %r1146, 96;
	add.s64 	%rd6, %rd5, %rd39;
	ld.global.u8 	%rs14, [%rd6];
	setp.eq.s16 	%p6, %rs14, 0;
	mov.b32 	%r1149, 0;
	@%p6 bra 	$L__BB0_13;
	mov.b32 	%r1149, 0;
	mov.u32 	%r1148, %r1149;
$L__BB0_9:
	add.s32 	%r10, %r1148, 1;
	cvt.u32.u16 	%r667, %rs14;
	cvt.s32.s8 	%r668, %r667;
	mad.lo.s32 	%r669, %r1149, 401, %r668;
	mul.hi.u32 	%r670, %r669, -778639883;
	shr.u32 	%r671, %r670, 12;
	mul.lo.s32 	%r672, %r671, 5003;
	sub.s32 	%r1149, %r669, %r672;
	cvt.u64.u32 	%rd40, %r1148;
	add.s64 	%rd41, %rd6, %rd40;
	ld.global.u8 	%rs14, [%rd41+1];
	setp.ne.s16 	%p7, %rs14, 0;
	mov.u32 	%r1148, %r10;
	@%p7 bra 	$L__BB0_9;
	bra.uni 	$L__BB0_13;
$L__BB0_10:
	mov.b32 	%r1145, 0;
	mov.u32 	%r663, _ZZ9deviceDDIPcPiiiiiP4nodePS2_iiibE9s_hashtab;
$L__BB0_11:
	shl.b32 	%r662, %r1145, 3;
	add.s32 	%r5, %r663, %r662;
	mov.b64 	%rd37, 0;
	st.shared.u64 	[%r5], %rd37;
	st.shared.u64 	[%r5+8], %rd37;
	st.shared.u64 	[%r5+16], %rd37;
	setp.eq.s32 	%p4, %r1145, 5000;
	@%p4 bra 	$L__BB0_5;
	mov.b64 	%rd38, 0;
	st.shared.u64 	[%r5+24], %rd38;
	add.s32 	%r1145, %r1145, 4;
	bra.uni 	$L__BB0_11;
$L__BB0_13:
	shl.b32 	%r673, %r1149, 3;
	add.s32 	%r675, %r663, %r673;
	ld.shared.u64 	%rd42, [%r675];
	st.global.u64 	[%rd6+88], %rd42;
	add.s64 	%rd44, %rd27, %rd39;
	st.shared.u64 	[%r675], %rd44;
	add.s32 	%r1146, %r1146, 1;
	setp.eq.s32 	%p8, %r1146, %r653;
	@%p8 bra 	$L__BB0_14;
	bra.uni 	$L__BB0_7;
$L__BB0_14:
	mov.b32 	%r1150, 0;
$L__BB0_15:
	shl.b32 	%r677, %r1150, 3;
	add.s32 	%r15, %r663, %r677;
	ld.shared.u64 	%rd45, [%r15];
	mul.wide.u32 	%rd46, %r1150, 8;
	add.s64 	%rd7, %rd2, %rd46;
	st.global.u64 	[%rd7], %rd45;
	ld.shared.u64 	%rd47, [%r15+8];
	st.global.u64 	[%rd7+8], %rd47;
	ld.shared.u64 	%rd48, [%r15+16];
	st.global.u64 	[%rd7+16], %rd48;
	setp.eq.s32 	%p9, %r1150, 5000;
	@%p9 bra 	$L__BB0_17;
	ld.shared.u64 	%rd49, [%r15+24];
	st.global.u64 	[%rd7+24], %rd49;
	add.s32 	%r1150, %r1150, 4;
	bra.uni 	$L__BB0_15;
$L__BB0_17:
	setp.lt.s32 	%p10, %r653, 1;
	@%p10 bra 	$L__BB0_30;
	and.b32  	%r20, %r653, 15;
	setp.lt.u32 	%p11, %r653, 16;
	mov.b32 	%r1154, 0;
	@%p11 bra 	$L__BB0_21;
	and.b32  	%r1154, %r653, 2147483632;
	mov.b32 	%r1152, 0;
	mov.u32 	%r682, s_r1_value_list;
$L__BB0_20:
	.pragma "nounroll";
	shl.b32 	%r681, %r1152, 2;
	add.s32 	%r683, %r682, %r681;
	mov.b32 	%r684, 0;
	st.shared.v4.u32 	[%r683], {%r684, %r684, %r684, %r684};
	st.shared.v4.u32 	[%r683+16], {%r684, %r684, %r684, %r684};
	st.shared.v4.u32 	[%r683+32], {%r684, %r684, %r684, %r684};
	st.shared.v4.u32 	[%r683+48], {%r684, %r684, %r684, %r684};
	add.s32 	%r1152, %r1152, 16;
	setp.ne.s32 	%p12, %r1152, %r1154;
	@%p12 bra 	$L__BB0_20;
$L__BB0_21:
	setp.eq.s32 	%p13, %r20, 0;
	@%p13 bra 	$L__BB0_30;
	and.b32  	%r25, %r653, 7;
	setp.lt.u32 	%p14, %r20, 8;
	@%p14 bra 	$L__BB0_24;
	shl.b32 	%r685, %r1154, 2;
	mov.u32 	%r686, s_r1_value_list;
	add.s32 	%r687, %r686, %r685;
	mov.b32 	%r688, 0;
	st.shared.u32 	[%r687], %r688;
	st.shared.u32 	[%r687+4], %r688;
	st.shared.u32 	[%r687+8], %r688;
	st.shared.u32 	[%r687+12], %r688;
	st.shared.u32 	[%r687+16], %r688;
	st.shared.u32 	[%r687+20], %r688;
	st.shared.u32 	[%r687+24], %r688;
	st.shared.u32 	[%r687+28], %r688;
	add.s32 	%r1154, %r1154, 8;
$L__BB0_24:
	setp.eq.s32 	%p15, %r25, 0;
	@%p15 bra 	$L__BB0_30;
	and.b32  	%r28, %r653, 3;
	setp.lt.u32 	%p16, %r25, 4;
	@%p16 bra 	$L__BB0_27;
	shl.b32 	%r689, %r1154, 2;
	mov.u32 	%r690, s_r1_value_list;
	add.s32 	%r691, %r690, %r689;
	mov.b32 	%r692, 0;
	st.shared.u32 	[%r691], %r692;
	st.shared.u32 	[%r691+4], %r692;
	st.shared.u32 	[%r691+8], %r692;
	st.shared.u32 	[%r691+12], %r692;
	add.s32 	%r1154, %r1154, 4;
$L__BB0_27:
	setp.eq.s32 	%p17, %r28, 0;
	@%p17 bra 	$L__BB0_30;
	mov.b32 	%r1157, 0;
	mov.u32 	%r695, s_r1_value_list;
$L__BB0_29:
	.pragma "nounroll";
	shl.b32 	%r694, %r1154, 2;
	add.s32 	%r696, %r695, %r694;
	mov.b32 	%r697, 0;
	st.shared.u32 	[%r696], %r697;
	add.s32 	%r1154, %r1154, 1;
	add.s32 	%r1157, %r1157, 1;
	setp.ne.s32 	%p18, %r1157, %r28;
	@%p18 bra 	$L__BB0_29;
$L__BB0_30:
	bar.sync 	0;
	// begin inline asm
	mov.u64 	%rd50, %clock64;
	// end inline asm
	cvt.u32.u64 	%r698, %rd50;
	xor.b32  	%r699, %r698, -1429050551;
	mul.lo.s32 	%r700, %r699, 1099087573;
	{ .reg .b32 tmp; mov.b64 {tmp, %r701}, %rd50; }
	xor.b32  	%r702, %r701, -136515619;
	mul.lo.s32 	%r703, %r702, -1703105765;
	add.s32 	%r704, %r700, %r703;
	add.s32 	%r1450, %r704, 6615241;
	add.s32 	%r1180, %r700, 123456789;
	st.local.v2.u32 	[%rd4], {%r1450, %r1180};
	xor.b32  	%r1179, %r700, 362436069;
	add.s32 	%r1178, %r703, 521288629;
	st.local.v2.u32 	[%rd4+8], {%r1179, %r1178};
	xor.b32  	%r1177, %r703, 88675123;
	add.s32 	%r1176, %r700, 5783321;
	st.local.v2.u32 	[%rd4+16], {%r1177, %r1176};
	setp.eq.s32 	%p19, %r3, 0;
	@%p19 bra 	$L__BB0_145;
	cvt.s64.s32 	%rd97, %r3;
	mov.b32 	%r1163, 0;
$L__BB0_32:
	mov.u64 	%rd10, %rd97;
	and.b64  	%rd11, %rd10, 3;
	setp.eq.s64 	%p20, %rd11, 0;
	@%p20 bra 	$L__BB0_144;
	mul.wide.u32 	%rd51, %r1163, 3200;
	mov.u64 	%rd52, precalc_xorwow_matrix;
	add.s64 	%rd12, %rd52, %rd51;
	mov.b32 	%r1176, 0;
	mov.u32 	%r1177, %r1176;
	mov.u32 	%r1178, %r1176;
	mov.u32 	%r1179, %r1176;
	mov.u32 	%r1180, %r1176;
	mov.u32 	%r1169, %r1176;
$L__BB0_34:
	mul.wide.u32 	%rd53, %r1169, 4;
	add.s64 	%rd54, %rd4, %rd53;
	ld.local.u32 	%r53, [%rd54+4];
	shl.b32 	%r54, %r1169, 5;
	mov.b32 	%r1175, 0;
$L__BB0_35:
	.pragma "nounroll";
	shr.u32 	%r708, %r53, %r1175;
	and.b32  	%r709, %r708, 1;
	setp.eq.b32 	%p21, %r709, 1;
	not.pred 	%p22, %p21;
	add.s32 	%r710, %r54, %r1175;
	mul.lo.s32 	%r711, %r710, 5;
	mul.wide.u32 	%rd55, %r711, 4;
	add.s64 	%rd13, %rd12, %rd55;
	@%p22 bra 	$L__BB0_37;
	ld.global.u32 	%r712, [%rd13];
	xor.b32  	%r1180, %r1180, %r712;
	ld.global.u32 	%r713, [%rd13+4];
	xor.b32  	%r1179, %r1179, %r713;
	ld.global.u32 	%r714, [%rd13+8];
	xor.b32  	%r1178, %r1178, %r714;
	ld.global.u32 	%r715, [%rd13+12];
	xor.b32  	%r1177, %r1177, %r715;
	ld.global.u32 	%r716, [%rd13+16];
	xor.b32  	%r1176, %r1176, %r716;
$L__BB0_37:
	and.b32  	%r718, %r708, 2;
	setp.eq.s32 	%p23, %r718, 0;
	@%p23 bra 	$L__BB0_39;
	ld.global.u32 	%r719, [%rd13+20];
	xor.b32  	%r1180, %r1180, %r719;
	ld.global.u32 	%r720, [%rd13+24];
	xor.b32  	%r1179, %r1179, %r720;
	ld.global.u32 	%r721, [%rd13+28];
	xor.b32  	%r1178, %r1178, %r721;
	ld.global.u32 	%r722, [%rd13+32];
	xor.b32  	%r1177, %r1177, %r722;
	ld.global.u32 	%r723, [%rd13+36];
	xor.b32  	%r1176, %r1176, %r723;
$L__BB0_39:
	and.b32  	%r725, %r708, 4;
	setp.eq.s32 	%p24, %r725, 0;
	@%p24 bra 	$L__BB0_41;
	ld.global.u32 	%r726, [%rd13+40];
	xor.b32  	%r1180, %r1180, %r726;
	ld.global.u32 	%r727, [%rd13+44];
	xor.b32  	%r1179, %r1179, %r727;
	ld.global.u32 	%r728, [%rd13+48];
	xor.b32  	%r1178, %r1178, %r728;
	ld.global.u32 	%r729, [%rd13+52];
	xor.b32  	%r1177, %r1177, %r729;
	ld.global.u32 	%r730, [%rd13+56];
	xor.b32  	%r1176, %r1176, %r730;
$L__BB0_41:
	and.b32  	%r732, %r708, 8;
	setp.eq.s32 	%p25, %r732, 0;
	@%p25 bra 	$L__BB0_43;
	ld.global.u32 	%r733, [%rd13+60];
	xor.b32  	%r1180, %r1180, %r733;
	ld.global.u32 	%r734, [%rd13+64];
	xor.b32  	%r1179, %r1179, %r734;
	ld.global.u32 	%r735, [%rd13+68];
	xor.b32  	%r1178, %r1178, %r735;
	ld.global.u32 	%r736, [%rd13+72];
	xor.b32  	%r1177, %r1177, %r736;
	ld.global.u32 	%r737, [%rd13+76];
	xor.b32  	%r1176, %r1176, %r737;
$L__BB0_43:
	and.b32  	%r739, %r708, 16;
	setp.eq.s32 	%p26, %r739, 0;
	@%p26 bra 	$L__BB0_45;
	ld.global.u32 	%r740, [%rd13+80];
	xor.b32  	%r1180, %r1180, %r740;
	ld.global.u32 	%r741, [%rd13+84];
	xor.b32  	%r1179, %r1179, %r741;
	ld.global.u32 	%r742, [%rd13+88];
	xor.b32  	%r1178, %r1178, %r742;
	ld.global.u32 	%r743, [%rd13+92];
	xor.b32  	%r1177, %r1177, %r743;
	ld.global.u32 	%r744, [%rd13+96];
	xor.b32  	%r1176, %r1176, %r744;
$L__BB0_45:
	and.b32  	%r746, %r708, 32;
	setp.eq.s32 	%p27, %r746, 0;
	@%p27 bra 	$L__BB0_47;
	ld.global.u32 	%r747, [%rd13+100];
	xor.b32  	%r1180, %r1180, %r747;
	ld.global.u32 	%r748, [%rd13+104];
	xor.b32  	%r1179, %r1179, %r748;
	ld.global.u32 	%r749, [%rd13+108];
	xor.b32  	%r1178, %r1178, %r749;
	ld.global.u32 	%r750, [%rd13+112];
	xor.b32  	%r1177, %r1177, %r750;
	ld.global.u32 	%r751, [%rd13+116];
	xor.b32  	%r1176, %r1176, %r751;
$L__BB0_47:
	and.b32  	%r753, %r708, 64;
	setp.eq.s32 	%p28, %r753, 0;
	@%p28 bra 	$L__BB0_49;
	ld.global.u32 	%r754, [%rd13+120];
	xor.b32  	%r1180, %r1180, %r754;
	ld.global.u32 	%r755, [%rd13+124];
	xor.b32  	%r1179, %r1179, %r755;
	ld.global.u32 	%r756, [%rd13+128];
	xor.b32  	%r1178, %r1178, %r756;
	ld.global.u32 	%r757, [%rd13+132];
	xor.b32  	%r1177, %r1177, %r757;
	ld.global.u32 	%r758, [%rd13+136];
	xor.b32  	%r1176, %r1176, %r758;
$L__BB0_49:
	and.b32  	%r760, %r708, 128;
	setp.eq.s32 	%p29, %r760, 0;
	@%p29 bra 	$L__BB0_51;
	ld.global.u32 	%r761, [%rd13+140];
	xor.b32  	%r1180, %r1180, %r761;
	ld.global.u32 	%r762, [%rd13+144];
	xor.b32  	%r1179, %r1179, %r762;
	ld.global.u32 	%r763, [%rd13+148];
	xor.b32  	%r1178, %r1178, %r763;
	ld.global.u32 	%r764, [%rd13+152];
	xor.b32  	%r1177, %r1177, %r764;
	ld.global.u32 	%r765, [%rd13+156];
	xor.b32  	%r1176, %r1176, %r765;
$L__BB0_51:
	and.b32  	%r767, %r708, 256;
	setp.eq.s32 	%p30, %r767, 0;
	@%p30 bra 	$L__BB0_53;
	ld.global.u32 	%r768, [%rd13+160];
	xor.b32  	%r1180, %r1180, %r768;
	ld.global.u32 	%r769, [%rd13+164];
	xor.b32  	%r1179, %r1179, %r769;
	ld.global.u32 	%r770, [%rd13+168];
	xor.b32  	%r1178, %r1178, %r770;
	ld.global.u32 	%r771, [%rd13+172];
	xor.b32  	%r1177, %r1177, %r771;
	ld.global.u32 	%r772, [%rd13+176];
	xor.b32  	%r1176, %r1176, %r772;
$L__BB0_53:
	and.b32  	%r774, %r708, 512;
	setp.eq.s32 	%p31, %r774, 0;
	@%p31 bra 	$L__BB0_55;
	ld.global.u32 	%r775, [%rd13+180];
	xor.b32  	%r1180, %r1180, %r775;
	ld.global.u32 	%r776, [%rd13+184];
	xor.b32  	%r1179, %r1179, %r776;
	ld.global.u32 	%r777, [%rd13+188];
	xor.b32  	%r1178, %r1178, %r777;
	ld.global.u32 	%r778, [%rd13+192];
	xor.b32  	%r1177, %r1177, %r778;
	ld.global.u32 	%r779, [%rd13+196];
	xor.b32  	%r1176, %r1176, %r779;
$L__BB0_55:
	and.b32  	%r781, %r708, 1024;
	setp.eq.s32 	%p32, %r781, 0;
	@%p32 bra 	$L__BB0_57;
	ld.global.u32 	%r782, [%rd13+200];
	xor.b32  	%r1180, %r1180, %r782;
	ld.global.u32 	%r783, [%rd13+204];
	xor.b32  	%r1179, %r1179, %r783;
	ld.global.u32 	%r784, [%rd13+208];
	xor.b32  	%r1178, %r1178, %r784;
	ld.global.u32 	%r785, [%rd13+212];
	xor.b32  	%r1177, %r1177, %r785;
	ld.global.u32 	%r786, [%rd13+216];
	xor.b32  	%r1176, %r1176, %r786;
$L__BB0_57:
	and.b32  	%r788, %r708, 2048;
	setp.eq.s32 	%p33, %r788, 0;
	@%p33 bra 	$L__BB0_59;
	ld.global.u32 	%r789, [%rd13+220];
	xor.b32  	%r1180, %r1180, %r789;
	ld.global.u32 	%r790, [%rd13+224];
	xor.b32  	%r1179, %r1179, %r790;
	ld.global.u32 	%r791, [%rd13+228];
	xor.b32  	%r1178, %r1178, %r791;
	ld.global.u32 	%r792, [%rd13+232];
	xor.b32  	%r1177, %r1177, %r792;
	ld.global.u32 	%r793, [%rd13+236];
	xor.b32  	%r1176, %r1176, %r793;
$L__BB0_59:
	and.b32  	%r795, %r708, 4096;
	setp.eq.s32 	%p34, %r795, 0;
	@%p34 bra 	$L__BB0_61;
	ld.global.u32 	%r796, [%rd13+240];
	xor.b32  	%r1180, %r1180, %r796;
	ld.global.u32 	%r797, [%rd13+244];
	xor.b32  	%r1179, %r1179, %r797;
	ld.global.u32 	%r798, [%rd13+248];
	xor.b32  	%r1178, %r1178, %r798;
	ld.global.u32 	%r799, [%rd13+252];
	xor.b32  	%r1177, %r1177, %r799;
	ld.global.u32 	%r800, [%rd13+256];
	xor.b32  	%r1176, %r1176, %r800;
$L__BB0_61:
	and.b32  	%r802, %r708, 8192;
	setp.eq.s32 	%p35, %r802, 0;
	@%p35 bra 	$L__BB0_63;
	ld.global.u32 	%r803, [%rd13+260];
	xor.b32  	%r1180, %r1180, %r803;
	ld.global.u32 	%r804, [%rd13+264];
	xor.b32  	%r1179, %r1179, %r804;
	ld.global.u32 	%r805, [%rd13+268];
	xor.b32  	%r1178, %r1178, %r805;
	ld.global.u32 	%r806, [%rd13+272];
	xor.b32  	%r1177, %r1177, %r806;
	ld.global.u32 	%r807, [%rd13+276];
	xor.b32  	%r1176, %r1176, %r807;
$L__BB0_63:
	and.b32  	%r809, %r708, 16384;
	setp.eq.s32 	%p36, %r809, 0;
	@%p36 bra 	$L__BB0_65;
	ld.global.u32 	%r810, [%rd13+280];
	xor.b32  	%r1180, %r1180, %r810;
	ld.global.u32 	%r811, [%rd13+284];
	xor.b32  	%r1179, %r1179, %r811;
	ld.global.u32 	%r812, [%rd13+288];
	xor.b32  	%r1178, %r1178, %r812;
	ld.global.u32 	%r813, [%rd13+292];
	xor.b32  	%r1177, %r1177, %r813;
	ld.global.u32 	%r814, [%rd13+296];
	xor.b32  	%r1176, %r1176, %r814;
$L__BB0_65:
	and.b32  	%r816, %r708, 32768;
	setp.eq.s32 	%p37, %r816, 0;
	@%p37 bra 	$L__BB0_67;
	ld.global.u32 	%r817, [%rd13+300];
	xor.b32  	%r1180, %r1180, %r817;
	ld.global.u32 	%r818, [%rd13+304];
	xor.b32  	%r1179, %r1179, %r818;
	ld.global.u32 	%r819, [%rd13+308];
	xor.b32  	%r1178, %r1178, %r819;
	ld.global.u32 	%r820, [%rd13+312];
	xor.b32  	%r1177, %r1177, %r820;
	ld.global.u32 	%r821, [%rd13+316];
	xor.b32  	%r1176, %r1176, %r821;
$L__BB0_67:
	add.s32 	%r1175, %r1175, 16;
	setp.ne.s32 	%p38, %r1175, 32;
	@%p38 bra 	$L__BB0_35;
	mad.lo.s32 	%r822, %r1169, -31, %r54;
	add.s32 	%r1169, %r822, 1;
	setp.ne.s32 	%p39, %r1169, 5;
	@%p39 bra 	$L__BB0_34;
	st.local.u32 	[%rd4+4], %r1180;
	st.local.v2.u32 	[%rd4+8], {%r1179, %r1178};
	st.local.v2.u32 	[%rd4+16], {%r1177, %r1176};
	setp.eq.s64 	%p40, %rd11, 1;
	@%p40 bra 	$L__BB0_144;
	mov.b32 	%r1176, 0;
	mov.u32 	%r1177, %r1176;
	mov.u32 	%r1178, %r1176;
	mov.u32 	%r1179, %r1176;
	mov.u32 	%r1180, %r1176;
	mov.u32 	%r1261, %r1176;
$L__BB0_71:
	mul.wide.u32 	%rd56, %r1261, 4;
	add.s64 	%rd57, %rd4, %rd56;
	ld.local.u32 	%r229, [%rd57+4];
	shl.b32 	%r230, %r1261, 5;
	mov.b32 	%r1267, 0;
$L__BB0_72:
	.pragma "nounroll";
	shr.u32 	%r825, %r229, %r1267;
	and.b32  	%r826, %r825, 1;
	setp.eq.b32 	%p41, %r826, 1;
	not.pred 	%p42, %p41;
	add.s32 	%r827, %r230, %r1267;
	mul.lo.s32 	%r828, %r827, 5;
	mul.wide.u32 	%rd58, %r828, 4;
	add.s64 	%rd14, %rd12, %rd58;
	@%p42 bra 	$L__BB0_74;
	ld.global.u32 	%r829, [%rd14];
	xor.b32  	%r1180, %r1180, %r829;
	ld.global.u32 	%r830, [%rd14+4];
	xor.b32  	%r1179, %r1179, %r830;
	ld.global.u32 	%r831, [%rd14+8];
	xor.b32  	%r1178, %r1178, %r831;
	ld.global.u32 	%r832, [%rd14+12];
	xor.b32  	%r1177, %r1177, %r832;
	ld.global.u32 	%r833, [%rd14+16];
	xor.b32  	%r1176, %r1176, %r833;
$L__BB0_74:
	and.b32  	%r835, %r825, 2;
	setp.eq.s32 	%p43, %r835, 0;
	@%p43 bra 	$L__BB0_76;
	ld.global.u32 	%r836, [%rd14+20];
	xor.b32  	%r1180, %r1180, %r836;
	ld.global.u32 	%r837, [%rd14+24];
	xor.b32  	%r1179, %r1179, %r837;
	ld.global.u32 	%r838, [%rd14+28];
	xor.b32  	%r1178, %r1178, %r838;
	ld.global.u32 	%r839, [%rd14+32];
	xor.b32  	%r1177, %r1177, %r839;
	ld.global.u32 	%r840, [%rd14+36];
	xor.b32  	%r1176, %r1176, %r840;
$L__BB0_76:
	and.b32  	%r842, %r825, 4;
	setp.eq.s32 	%p44, %r842, 0;
	@%p44 bra 	$L__BB0_78;
	ld.global.u32 	%r843, [%rd14+40];
	xor.b32  	%r1180, %r1180, %r843;
	ld.global.u32 	%r844, [%rd14+44];
	xor.b32  	%r1179, %r1179, %r844;
	ld.global.u32 	%r845, [%rd14+48];
	xor.b32  	%r1178, %r1178, %r845;
	ld.global.u32 	%r846, [%rd14+52];
	xor.b32  	%r1177, %r1177, %r846;
	ld.global.u32 	%r847, [%rd14+56];
	xor.b32  	%r1176, %r1176, %r847;
$L__BB0_78:
	and.b32  	%r849, %r825, 8;
	setp.eq.s32 	%p45, %r849, 0;
	@%p45 bra 	$L__BB0_80;
	ld.global.u32 	%r850, [%rd14+60];
	xor.b32  	%r1180, %r1180, %r850;
	ld.global.u32 	%r851, [%rd14+64];
	xor.b32  	%r1179, %r1179, %r851;
	ld.global.u32 	%r852, [%rd14+68];
	xor.b32  	%r1178, %r1178, %r852;
	ld.global.u32 	%r853, [%rd14+72];
	xor.b32  	%r1177, %r1177, %r853;
	ld.global.u32 	%r854, [%rd14+76];
	xor.b32  	%r1176, %r1176, %r854;
$L__BB0_80:
	and.b32  	%r856, %r825, 16;
	setp.eq.s32 	%p46, %r856, 0;
	@%p46 bra 	$L__BB0_82;
	ld.global.u32 	%r857, [%rd14+80];
	xor.b32  	%r1180, %r1180, %r857;
	ld.global.u32 	%r858, [%rd14+84];
	xor.b32  	%r1179, %r1179, %r858;
	ld.global.u32 	%r859, [%rd14+88];
	xor.b32  	%r1178, %r1178, %r859;
	ld.global.u32 	%r860, [%rd14+92];
	xor.b32  	%r1177, %r1177, %r860;
	ld.global.u32 	%r861, [%rd14+96];
	xor.b32  	%r1176, %r1176, %r861;
$L__BB0_82:
	and.b32  	%r863, %r825, 32;
	setp.eq.s32 	%p47, %r863, 0;
	@%p47 bra 	$L__BB0_84;
	ld.global.u32 	%r864, [%rd14+100];
	xor.b32  	%r1180, %r1180, %r864;
	ld.global.u32 	%r865, [%rd14+104];
	xor.b32  	%r1179, %r1179, %r865;
	ld.global.u32 	%r866, [%rd14+108];
	xor.b32  	%r1178, %r1178, %r866;
	ld.global.u32 	%r867, [%rd14+112];
	xor.b32  	%r1177, %r1177, %r867;
	ld.global.u32 	%r868, [%rd14+116];
	xor.b32  	%r1176, %r1176, %r868;
$L__BB0_84:
	and.b32  	%r870, %r825, 64;
	setp.eq.s32 	%p48, %r870, 0;
	@%p48 bra 	$L__BB0_86;
	ld.global.u32 	%r871, [%rd14+120];
	xor.b32  	%r1180, %r1180, %r871;
	ld.global.u32 	%r872, [%rd14+124];
	xor.b32  	%r1179, %r1179, %r872;
	ld.global.u32 	%r873, [%rd14+128];
	xor.b32  	%r1178, %r1178, %r873;
	ld.global.u32 	%r874, [%rd14+132];
	xor.b32  	%r1177, %r1177, %r874;
	ld.global.u32 	%r875, [%rd14+136];
	xor.b32  	%r1176, %r1176, %r875;
$L__BB0_86:
	and.b32  	%r877, %r825, 128;
	setp.eq.s32 	%p49, %r877, 0;
	@%p49 bra 	$L__BB0_88;
	ld.global.u32 	%r878, [%rd14+140];
	xor.b32  	%r1180, %r1180, %r878;
	ld.global.u32 	%r879, [%rd14+144];
	xor.b32  	%r1179, %r1179, %r879;
	ld.global.u32 	%r880, [%rd14+148];
	xor.b32  	%r1178, %r1178, %r880;
	ld.global.u32 	%r881, [%rd14+152];
	xor.b32  	%r1177, %r1177, %r881;
	ld.global.u32 	%r882, [%rd14+156];
	xor.b32  	%r1176, %r1176, %r882;
$L__BB0_88:
	and.b32  	%r884, %r825, 256;
	setp.eq.s32 	%p50, %r884, 0;
	@%p50 bra 	$L__BB0_90;
	ld.global.u32 	%r885, [%rd14+160];
	xor.b32  	%r1180, %r1180, %r885;
	ld.global.u32 	%r886, [%rd14+164];
	xor.b32  	%r1179, %r1179, %r886;
	ld.global.u32 	%r887, [%rd14+168];
	xor.b32  	%r1178, %r1178, %r887;
	ld.global.u32 	%r888, [%rd14+172];
	xor.b32  	%r1177, %r1177, %r888;
	ld.global.u32 	%r889, [%rd14+176];
	xor.b32  	%r1176, %r1176, %r889;
$L__BB0_90:
	and.b32  	%r891, %r825, 512;
	setp.eq.s32 	%p51, %r891, 0;
	@%p51 bra 	$L__BB0_92;
	ld.global.u32 	%r892, [%rd14+180];
	xor.b32  	%r1180, %r1180, %r892;
	ld.global.u32 	%r893, [%rd14+184];
	xor.b32  	%r1179, %r1179, %r893;
	ld.global.u32 	%r894, [%rd14+188];
	xor.b32  	%r1178, %r1178, %r894;
	ld.global.u32 	%r895, [%rd14+192];
	xor.b32  	%r1177, %r1177, %r895;
	ld.global.u32 	%r896, [%rd14+196];
	xor.b32  	%r1176, %r1176, %r896;
$L__BB0_92:
	and.b32  	%r898, %r825, 1024;
	setp.eq.s32 	%p52, %r898, 0;
	@%p52 bra 	$L__BB0_94;
	ld.global.u32 	%r899, [%rd14+200];
	xor.b32  	%r1180, %r1180, %r899;
	ld.global.u32 	%r900, [%rd14+204];
	xor.b32  	%r1179, %r1179, %r900;
	ld.global.u32 	%r901, [%rd14+208];
	xor.b32  	%r1178, %r1178, %r901;
	ld.global.u32 	%r902, [%rd14+212];
	xor.b32  	%r1177, %r1177, %r902;
	ld.global.u32 	%r903, [%rd14+216];
	xor.b32  	%r1176, %r1176, %r903;
$L__BB0_94:
	and.b32  	%r905, %r825, 2048;
	setp.eq.s32 	%p53, %r905, 0;
	@%p53 bra 	$L__BB0_96;
	ld.global.u32 	%r906, [%rd14+220];
	xor.b32  	%r1180, %r1180, %r906;
	ld.global.u32 	%r907, [%rd14+224];
	xor.b32  	%r1179, %r1179, %r907;
	ld.global.u32 	%r908, [%rd14+228];
	xor.b32  	%r1178, %r1178, %r908;
	ld.global.u32 	%r909, [%rd14+232];
	xor.b32  	%r1177, %r1177, %r909;
	ld.global.u32 	%r910, [%rd14+236];
	xor.b32  	%r1176, %r1176, %r910;
$L__BB0_96:
	and.b32  	%r912, %r825, 4096;
	setp.eq.s32 	%p54, %r912, 0;
	@%p54 bra 	$L__BB0_98;
	ld.global.u32 	%r913, [%rd14+240];
	xor.b32  	%r1180, %r1180, %r913;
	ld.global.u32 	%r914, [%rd14+244];
	xor.b32  	%r1179, %r1179, %r914;
	ld.global.u32 	%r915, [%rd14+248];
	xor.b32  	%r1178, %r1178, %r915;
	ld.global.u32 	%r916, [%rd14+252];
	xor.b32  	%r1177, %r1177, %r916;
	ld.global.u32 	%r917, [%rd14+256];
	xor.b32  	%r1176, %r1176, %r917;
$L__BB0_98:
	and.b32  	%r919, %r825, 8192;
	setp.eq.s32 	%p55, %r919, 0;
	@%p55 bra 	$L__BB0_100;
	ld.global.u32 	%r920, [%rd14+260];
	xor.b32  	%r1180, %r1180, %r920;
	ld.global.u32 	%r921, [%rd14+264];
	xor.b32  	%r1179, %r1179, %r921;
	ld.global.u32 	%r922, [%rd14+268];
	xor.b32  	%r1178, %r1178, %r922;
	ld.global.u32 	%r923, [%rd14+272];
	xor.b32  	%r1177, %r1177, %r923;
	ld.global.u32 	%r924, [%rd14+276];
	xor.b32  	%r1176, %r1176, %r924;
$L__BB0_100:
	and.b32  	%r926, %r825, 16384;
	setp.eq.s32 	%p56, %r926, 0;
	@%p56 bra 	$L__BB0_102;
	ld.global.u32 	%r927, [%rd14+280];
	xor.b32  	%r1180, %r1180, %r927;
	ld.global.u32 	%r928, [%rd14+284];
	xor.b32  	%r1179, %r1179, %r928;
	ld.global.u32 	%r929, [%rd14+288];
	xor.b32  	%r1178, %r1178, %r929;
	ld.global.u32 	%r930, [%rd14+292];
	xor.b32  	%r1177, %r1177, %r930;
	ld.global.u32 	%r931, [%rd14+296];
	xor.b32  	%r1176, %r1176, %r931;
$L__BB0_102:
	and.b32  	%r933, %r825, 32768;
	setp.eq.s32 	%p57, %r933, 0;
	@%p57 bra 	$L__BB0_104;
	ld.global.u32 	%r934, [%rd14+300];
	xor.b32  	%r1180, %r1180, %r934;
	ld.global.u32 	%r935, [%rd14+304];
	xor.b32  	%r1179, %r1179, %r935;
	ld.global.u32 	%r936, [%rd14+308];
	xor.b32  	%r1178, %r1178, %r936;
	ld.global.u32 	%r937, [%rd14+312];
	xor.b32  	%r1177, %r1177, %r937;
	ld.global.u32 	%r938, [%rd14+316];
	xor.b32  	%r1176, %r1176, %r938;
$L__BB0_104:
	add.s32 	%r1267, %r1267, 16;
	setp.ne.s32 	%p58, %r1267, 32;
	@%p58 bra 	$L__BB0_72;
	mad.lo.s32 	%r939, %r1261, -31, %r230;
	add.s32 	%r1261, %r939, 1;
	setp.ne.s32 	%p59, %r1261, 5;
	@%p59 bra 	$L__BB0_71;
	st.local.u32 	[%rd4+4], %r1180;
	st.local.v2.u32 	[%rd4+8], {%r1179, %r1178};
	st.local.v2.u32 	[%rd4+16], {%r1177, %r1176};
	setp.ne.s64 	%p60, %rd11, 3;
	@%p60 bra 	$L__BB0_144;
	mov.b32 	%r1176, 0;
	mov.u32 	%r1177, %r1176;
	mov.u32 	%r1178, %r1176;
	mov.u32 	%r1179, %r1176;
	mov.u32 	%r1180, %r1176;
	mov.u32 	%r1353, %r1176;
$L__BB0_108:
	mul.wide.u32 	%rd59, %r1353, 4;
	add.s64 	%rd60, %rd4, %rd59;
	ld.local.u32 	%r405, [%rd60+4];
	shl.b32 	%r406, %r1353, 5;
	mov.b32 	%r1359, 0;
$L__BB0_109:
	.pragma "nounroll";
	shr.u32 	%r942, %r405, %r1359;
	and.b32  	%r943, %r942, 1;
	setp.eq.b32 	%p61, %r943, 1;
	not.pred 	%p62, %p61;
	add.s32 	%r944, %r406, %r1359;
	mul.lo.s32 	%r945, %r944, 5;
	mul.wide.u32 	%rd61, %r945, 4;
	add.s64 	%rd15, %rd12, %rd61;
	@%p62 bra 	$L__BB0_111;
	ld.global.u32 	%r946, [%rd15];
	xor.b32  	%r1180, %r1180, %r946;
	ld.global.u32 	%r947, [%rd15+4];
	xor.b32  	%r1179, %r1179, %r947;
	ld.global.u32 	%r948, [%rd15+8];
	xor.b32  	%r1178, %r1178, %r948;
	ld.global.u32 	%r949, [%rd15+12];
	xor.b32  	%r1177, %r1177, %r949;
	ld.global.u32 	%r950, [%rd15+16];
	xor.b32  	%r1176, %r1176, %r950;
$L__BB0_111:
	and.b32  	%r952, %r942, 2;
	setp.eq.s32 	%p63, %r952, 0;
	@%p63 bra 	$L__BB0_113;
	ld.global.u32 	%r953, [%rd15+20];
	xor.b32  	%r1180, %r1180, %r953;
	ld.global.u32 	%r954, [%rd15+24];
	xor.b32  	%r1179, %r1179, %r954;
	ld.global.u32 	%r955, [%rd15+28];
	xor.b32  	%r1178, %r1178, %r955;
	ld.global.u32 	%r956, [%rd15+32];
	xor.b32  	%r1177, %r1177, %r956;
	ld.global.u32 	%r957, [%rd15+36];
	xor.b32  	%r1176, %r1176, %r957;
$L__BB0_113:
	and.b32  	%r959, %r942, 4;
	setp.eq.s32 	%p64, %r959, 0;
	@%p64 bra 	$L__BB0_115;
	ld.global.u32 	%r960, [%rd15+40];
	xor.b32  	%r1180, %r1180, %r960;
	ld.global.u32 	%r961, [%rd15+44];
	xor.b32  	%r1179, %r1179, %r961;
	ld.global.u32 	%r962, [%rd15+48];
	xor.b32  	%r1178, %r1178, %r962;
	ld.global.u32 	%r963, [%rd15+52];
	xor.b32  	%r1177, %r1177, %r963;
	ld.global.u32 	%r964, [%rd15+56];
	xor.b32  	%r1176, %r1176, %r964;
$L__BB0_115:
	and.b32  	%r966, %r942, 8;
	setp.eq.s32 	%p65, %r966, 0;
	@%p65 bra 	$L__BB0_117;
	ld.global.u32 	%r967, [%rd15+60];
	xor.b32  	%r1180, %r1180, %r967;
	ld.global.u32 	%r968, [%rd15+64];
	xor.b32  	%r1179, %r1179, %r968;
	ld.global.u32 	%r969, [%rd15+68];
	xor.b32  	%r1178, %r1178, %r969;
	ld.global.u32 	%r970, [%rd15+72];
	xor.b32  	%r1177, %r1177, %r970;
	ld.global.u32 	%r971, [%rd15+76];
	xor.b32  	%r1176, %r1176, %r971;
$L__BB0_117:
	and.b32  	%r973, %r942, 16;
	setp.eq.s32 	%p66, %r973, 0;
	@%p66 bra 	$L__BB0_119;
	ld.global.u32 	%r974, [%rd15+80];
	xor.b32  	%r1180, %r1180, %r974;
	ld.global.u32 	%r975, [%rd15+84];
	xor.b32  	%r1179, %r1179, %r975;
	ld.global.u32 	%r976, [%rd15+88];
	xor.b32  	%r1178, %r1178, %r976;
	ld.global.u32 	%r977, [%rd15+92];
	xor.b32  	%r1177, %r1177, %r977;
	ld.global.u32 	%r978, [%rd15+96];
	xor.b32  	%r1176, %r1176, %r978;
$L__BB0_119:
	and.b32  	%r980, %r942, 32;
	setp.eq.s32 	%p67, %r980, 0;
	@%p67 bra 	$L__BB0_121;
	ld.global.u32 	%r981, [%rd15+100];
	xor.b32  	%r1180, %r1180, %r981;
	ld.global.u32 	%r982, [%rd15+104];
	xor.b32  	%r1179, %r1179, %r982;
	ld.global.u32 	%r983, [%rd15+108];
	xor.b32  	%r1178, %r1178, %r983;
	ld.global.u32 	%r984, [%rd15+112];
	xor.b32  	%r1177, %r1177, %r984;
	ld.global.u32 	%r985, [%rd15+116];
	xor.b32  	%r1176, %r1176, %r985;
$L__BB0_121:
	and.b32  	%r987, %r942, 64;
	setp.eq.s32 	%p68, %r987, 0;
	@%p68 bra 	$L__BB0_123;
	ld.global.u32 	%r988, [%rd15+120];
	xor.b32  	%r1180, %r1180, %r988;
	ld.global.u32 	%r989, [%rd15+124];
	xor.b32  	%r1179, %r1179, %r989;
	ld.global.u32 	%r990, [%rd15+128];
	xor.b32  	%r1178, %r1178, %r990;
	ld.global.u32 	%r991, [%rd15+132];
	xor.b32  	%r1177, %r1177, %r991;
	ld.global.u32 	%r992, [%rd15+136];
	xor.b32  	%r1176, %r1176, %r992;
$L__BB0_123:
	and.b32  	%r994, %r942, 128;
	setp.eq.s32 	%p69, %r994, 0;
	@%p69 bra 	$L__BB0_125;
	ld.global.u32 	%r995, [%rd15+140];
	xor.b32  	%r1180, %r1180, %r995;
	ld.global.u32 	%r996, [%rd15+144];
	xor.b32  	%r1179, %r1179, %r996;
	ld.global.u32 	%r997, [%rd15+148];
	xor.b32  	%r1178, %r1178, %r997;
	ld.global.u32 	%r998, [%rd15+152];
	xor.b32  	%r1177, %r1177, %r998;
	ld.global.u32 	%r999, [%rd15+156];
	xor.b32  	%r1176, %r1176, %r999;
$L__BB0_125:
	and.b32  	%r1001, %r942, 256;
	setp.eq.s32 	%p70, %r1001, 0;
	@%p70 bra 	$L__BB0_127;
	ld.global.u32 	%r1002, [%rd15+160];
	xor.b32  	%r1180, %r1180, %r1002;
	ld.global.u32 	%r1003, [%rd15+164];
	xor.b32  	%r1179, %r1179, %r1003;
	ld.global.u32 	%r1004, [%rd15+168];
	xor.b32  	%r1178, %r1178, %r1004;
	ld.global.u32 	%r1005, [%rd15+172];
	xor.b32  	%r1177, %r1177, %r1005;
	ld.global.u32 	%r1006, [%rd15+176];
	xor.b32  	%r1176, %r1176, %r1006;
$L__BB0_127:
	and.b32  	%r1008, %r942, 512;
	setp.eq.s32 	%p71, %r1008, 0;
	@%p71 bra 	$L__BB0_129;
	ld.global.u32 	%r1009, [%rd15+180];
	xor.b32  	%r1180, %r1180, %r1009;
	ld.global.u32 	%r1010, [%rd15+184];
	xor.b32  	%r1179, %r1179, %r1010;
	ld.global.u32 	%r1011, [%rd15+188];
	xor.b32  	%r1178, %r1178, %r1011;
	ld.global.u32 	%r1012, [%rd15+192];
	xor.b32  	%r1177, %r1177, %r1012;
	ld.global.u32 	%r1013, [%rd15+196];
	xor.b32  	%r1176, %r1176, %r1013;
$L__BB0_129:
	and.b32  	%r1015, %r942, 1024;
	setp.eq.s32 	%p72, %r1015, 0;
	@%p72 bra 	$L__BB0_131;
	ld.global.u32 	%r1016, [%rd15+200];
	xor.b32  	%r1180, %r1180, %r1016;
	ld.global.u32 	%r1017, [%rd15+204];
	xor.b32  	%r1179, %r1179, %r1017;
	ld.global.u32 	%r1018, [%rd15+208];
	xor.b32  	%r1178, %r1178, %r1018;
	ld.global.u32 	%r1019, [%rd15+212];
	xor.b32  	%r1177, %r1177, %r1019;
	ld.global.u32 	%r1020, [%rd15+216];
	xor.b32  	%r1176, %r1176, %r1020;
$L__BB0_131:
	and.b32  	%r1022, %r942, 2048;
	setp.eq.s32 	%p73, %r1022, 0;
	@%p73 bra 	$L__BB0_133;
	ld.global.u32 	%r1023, [%rd15+220];
	xor.b32  	%r1180, %r1180, %r1023;
	ld.global.u32 	%r1024, [%rd15+224];
	xor.b32  	%r1179, %r1179, %r1024;
	ld.global.u32 	%r1025, [%rd15+228];
	xor.b32  	%r1178, %r1178, %r1025;
	ld.global.u32 	%r1026, [%rd15+232];
	xor.b32  	%r1177, %r1177, %r1026;
	ld.global.u32 	%r1027, [%rd15+236];
	xor.b32  	%r1176, %r1176, %r1027;
$L__BB0_133:
	and.b32  	%r1029, %r942, 4096;
	setp.eq.s32 	%p74, %r1029, 0;
	@%p74 bra 	$L__BB0_135;
	ld.global.u32 	%r1030, [%rd15+240];
	xor.b32  	%r1180, %r1180, %r1030;
	ld.global.u32 	%r1031, [%rd15+244];
	xor.b32  	%r1179, %r1179, %r1031;
	ld.global.u32 	%r1032, [%rd15+248];
	xor.b32  	%r1178, %r1178, %r1032;
	ld.global.u32 	%r1033, [%rd15+252];
	xor.b32  	%r1177, %r1177, %r1033;
	ld.global.u32 	%r1034, [%rd15+256];
	xor.b32  	%r1176, %r1176, %r1034;
$L__BB0_135:
	and.b32  	%r1036, %r942, 8192;
	setp.eq.s32 	%p75, %r1036, 0;
	@%p75 bra 	$L__BB0_137;
	ld.global.u32 	%r1037, [%rd15+260];
	xor.b32  	%r1180, %r1180, %r1037;
	ld.global.u32 	%r1038, [%rd15+264];
	xor.b32  	%r1179, %r1179, %r1038;
	ld.global.u32 	%r1039, [%rd15+268];
	xor.b32  	%r1178, %r1178, %r1039;
	ld.global.u32 	%r1040, [%rd15+272];
	xor.b32  	%r1177, %r1177, %r1040;
	ld.global.u32 	%r1041, [%rd15+276];
	xor.b32  	%r1176, %r1176, %r1041;
$L__BB0_137:
	and.b32  	%r1043, %r942, 16384;
	setp.eq.s32 	%p76, %r1043, 0;
	@%p76 bra 	$L__BB0_139;
	ld.global.u32 	%r1044, [%rd15+280];
	xor.b32  	%r1180, %r1180, %r1044;
	ld.global.u32 	%r1045, [%rd15+284];
	xor.b32  	%r1179, %r1179, %r1045;
	ld.global.u32 	%r1046, [%rd15+288];
	xor.b32  	%r1178, %r1178, %r1046;
	ld.global.u32 	%r1047, [%rd15+292];
	xor.b32  	%r1177, %r1177, %r1047;
	ld.global.u32 	%r1048, [%rd15+296];
	xor.b32  	%r1176, %r1176, %r1048;
$L__BB0_139:
	and.b32  	%r1050, %r942, 32768;
	setp.eq.s32 	%p77, %r1050, 0;
	@%p77 bra 	$L__BB0_141;
	ld.global.u32 	%r1051, [%rd15+300];
	xor.b32  	%r1180, %r1180, %r1051;
	ld.global.u32 	%r1052, [%rd15+304];
	xor.b32  	%r1179, %r1179, %r1052;
	ld.global.u32 	%r1053, [%rd15+308];
	xor.b32  	%r1178, %r1178, %r1053;
	ld.global.u32 	%r1054, [%rd15+312];
	xor.b32  	%r1177, %r1177, %r1054;
	ld.global.u32 	%r1055, [%rd15+316];
	xor.b32  	%r1176, %r1176, %r1055;
$L__BB0_141:
	add.s32 	%r1359, %r1359, 16;
	setp.ne.s32 	%p78, %r1359, 32;
	@%p78 bra 	$L__BB0_109;
	mad.lo.s32 	%r1056, %r1353, -31, %r406;
	add.s32 	%r1353, %r1056, 1;
	setp.ne.s32 	%p79, %r1353, 5;
	@%p79 bra 	$L__BB0_108;
	st.local.u32 	[%rd4+4], %r1180;
	st.local.v2.u32 	[%rd4+8], {%r1179, %r1178};
	st.local.v2.u32 	[%rd4+16], {%r1177, %r1176};
$L__BB0_144:
	shr.u64 	%rd97, %rd10, 2;
	add.s32 	%r1163, %r1163, 1;
	setp.gt.u64 	%p80, %rd10, 3;
	@%p80 bra 	$L__BB0_32;
$L__BB0_145:
	ld.param.u32 	%r1139, [_Z9deviceDDIPcPiiiiiP4nodePS2_iiib_param_3];
	setp.lt.s32 	%p81, %r654, 1;
	setp.ge.u32 	%p82, %r2, %r1139;
	or.pred  	%p83, %p81, %p82;
	@%p83 bra 	$L__BB0_162;
	ld.param.u64 	%rd96, [_Z9deviceDDIPcPiiiiiP4nodePS2_iiib_param_0];
	cvta.to.global.u64 	%rd17, %rd96;
	mov.b32 	%r1456, 0;
$L__BB0_147:
	mov.u32 	%r592, %r1456;
	mov.u32 	%r591, %r1180;
	mov.u32 	%r1180, %r1179;
	mov.u32 	%r1179, %r1178;
	mov.u32 	%r1178, %r1177;
	mov.u32 	%r1177, %r1176;
	ld.param.u32 	%r1141, [_Z9deviceDDIPcPiiiiiP4nodePS2_iiib_param_4];
	shr.u32 	%r1059, %r591, 2;
	xor.b32  	%r1060, %r1059, %r591;
	shl.b32 	%r1061, %r1177, 4;
	shl.b32 	%r1062, %r1060, 1;
	xor.b32  	%r1063, %r1062, %r1061;
	xor.b32  	%r1064, %r1063, %r1060;
	xor.b32  	%r1176, %r1064, %r1177;
	add.s32 	%r1450, %r1450, 362437;
	add.s32 	%r1065, %r1176, %r1450;
	rem.u32 	%r1066, %r1065, %r1141;
	mul.lo.s32 	%r1459, %r1066, 1000;
	add.s32 	%r596, %r1459, 999;
	mov.b32 	%r1463, 0;
	mov.u32 	%r1462, %r1463;
$L__BB0_148:
	mov.u32 	%r599, %r1459;
	mov.u32 	%r598, %r1462;
	cvt.s64.s32 	%rd62, %r599;
	add.s64 	%rd63, %rd17, %rd62;
	ld.global.u8 	%rs10, [%rd63];
	setp.eq.s16 	%p84, %rs10, 126;
	@%p84 bra 	$L__BB0_151;
	setp.eq.s16 	%p85, %rs10, 94;
	@%p85 bra 	$L__BB0_161;
	add.s32 	%r1462, %r598, 1;
	cvt.s64.s32 	%rd64, %r598;
	add.s64 	%rd65, %rd3, %rd64;
	st.local.u8 	[%rd65], %rs10;
	cvt.u32.u16 	%r1080, %rs10;
	cvt.s32.s8 	%r1081, %r1080;
	mad.lo.s32 	%r1082, %r1463, 401, %r1081;
	mul.hi.u32 	%r1083, %r1082, -778639883;
	shr.u32 	%r1084, %r1083, 12;
	mul.lo.s32 	%r1085, %r1084, 5003;
	sub.s32 	%r1463, %r1082, %r1085;
	bra.uni 	$L__BB0_160;
$L__BB0_151:
	shl.b32 	%r1068, %r1463, 3;
	mov.u32 	%r1069, _ZZ9deviceDDIPcPiiiiiP4nodePS2_iiibE9s_hashtab;
	add.s32 	%r1070, %r1069, %r1068;
	ld.shared.u64 	%rd98, [%r1070];
	setp.eq.s64 	%p86, %rd98, 0;
	mov.b32 	%r1462, 0;
	mov.u32 	%r1463, %r1462;
	@%p86 bra 	$L__BB0_160;
$L__BB0_152:
	setp.lt.s32 	%p87, %r598, 1;
	ld.u8 	%rs16, [%rd98];
	setp.eq.s16 	%p88, %rs16, 0;
	mov.b32 	%r1461, 0;
	or.pred  	%p89, %p88, %p87;
	@%p89 bra 	$L__BB0_157;
	add.s64 	%rd100, %rd98, 1;
	mov.b32 	%r1460, 1;
	mov.u64 	%rd99, %rd3;
$L__BB0_154:
	mov.u32 	%r1461, %r1460;
	ld.local.u8 	%rs11, [%rd99];
	setp.ne.s16 	%p90, %rs16, %rs11;
	@%p90 bra 	$L__BB0_156;
	ld.u8 	%rs16, [%rd100];
	setp.ne.s16 	%p91, %rs16, 0;
	setp.lt.s32 	%p92, %r1461, %r598;
	and.pred  	%p93, %p91, %p92;
	add.s64 	%rd100, %rd100, 1;
	add.s32 	%r1460, %r1461, 1;
	add.s64 	%rd99, %rd99, 1;
	@%p93 bra 	$L__BB0_154;
	bra.uni 	$L__BB0_157;
$L__BB0_156:
	add.s32 	%r1461, %r1461, -1;
$L__BB0_157:
	setp.ne.s16 	%p94, %rs16, 0;
	setp.ne.s32 	%p95, %r1461, %r598;
	or.pred  	%p96, %p94, %p95;
	@%p96 bra 	$L__BB0_159;
	ld.u32 	%r1075, [%rd98+80];
	shl.b32 	%r1076, %r1075, 2;
	mov.u32 	%r1077, s_r1_value_list;
	add.s32 	%r1078, %r1077, %r1076;
	atom.shared.add.u32 	%r1079, [%r1078], 1;
	mov.b32 	%r1462, 0;
	mov.u32 	%r1463, %r1462;
	bra.uni 	$L__BB0_160;
$L__BB0_159:
	ld.u64 	%rd98, [%rd98+88];
	setp.ne.s64 	%p97, %rd98, 0;
	mov.b32 	%r1462, 0;
	mov.u32 	%r1463, %r1462;
	@%p97 bra 	$L__BB0_152;
$L__BB0_160:
	add.s32 	%r1459, %r599, 1;
	setp.lt.s32 	%p98, %r599, %r596;
	@%p98 bra 	$L__BB0_148;
$L__BB0_161:
	ld.param.u32 	%r1142, [_Z9deviceDDIPcPiiiiiP4nodePS2_iiib_param_9];
	ld.param.u32 	%r1140, [_Z9deviceDDIPcPiiiiiP4nodePS2_iiib_param_3];
	add.s32 	%r1456, %r592, 1;
	setp.lt.s32 	%p99, %r1456, %r654;
	mad.lo.s32 	%r1086, %r1142, %r592, %r1142;
	add.s32 	%r1088, %r1086, %r2;
	setp.lt.u32 	%p100, %r1088, %r1140;
	and.pred  	%p101, %p99, %p100;
	@%p101 bra 	$L__BB0_147;
$L__BB0_162:
	setp.ne.s32 	%p102, %r2, 0;
	bar.sync 	0;
	setp.lt.s32 	%p103, %r653, 1;
	or.pred  	%p104, %p102, %p103;
	@%p104 bra 	$L__BB0_174;
	ld.param.u32 	%r1143, [_Z9deviceDDIPcPiiiiiP4nodePS2_iiib_param_10];
	ld.param.u32 	%r1137, [_Z9deviceDDIPcPiiiiiP4nodePS2_iiib_param_2];
	add.s32 	%r610, %r1137, 1;
	add.s32 	%r1090, %r1, %r1143;
	add.s32 	%r611, %r1090, 1;
	and.b32  	%r612, %r653, 7;
	setp.lt.u32 	%p105, %r653, 8;
	mov.b32 	%r1475, 0;
	@%p105 bra 	$L__BB0_166;
	ld.param.u32 	%r1144, [_Z9deviceDDIPcPiiiiiP4nodePS2_iiib_param_10];
	ld.param.u32 	%r1138, [_Z9deviceDDIPcPiiiiiP4nodePS2_iiib_param_2];
	and.b32  	%r1475, %r653, 2147483640;
	neg.s32 	%r1473, %r1475;
	add.s32 	%r1092, %r1, %r1144;
	add.s32 	%r1472, %r1092, %r1138;
	shl.b32 	%r1093, %r1138, 3;
	add.s32 	%r616, %r1093, 8;
	shl.b32 	%r1094, %r1138, 1;
	add.s32 	%r1471, %r1092, %r1094;
	mad.lo.s32 	%r1470, %r1138, 3, %r1092;
	shl.b32 	%r1095, %r1138, 2;
	add.s32 	%r1469, %r1092, %r1095;
	mad.lo.s32 	%r1468, %r1138, 5, %r1092;
	mad.lo.s32 	%r1467, %r1138, 6, %r1092;
	mad.lo.s32 	%r1466, %r1138, 7, %r1092;
	add.s32 	%r1465, %r1092, 4;
	mov.u32 	%r1096, s_r1_value_list;
	add.s32 	%r1464, %r1096, 16;
$L__BB0_165:
	.pragma "nounroll";
	ld.shared.v4.u32 	{%r1097, %r1098, %r1099, %r1100}, [%r1464+-16];
	add.s32 	%r1101, %r1465, -3;
	mul.wide.u32 	%rd66, %r1101, 4;
	add.s64 	%rd67, %rd1, %rd66;
	st.global.u32 	[%rd67], %r1097;
	add.s32 	%r1102, %r1472, 2;
	mul.wide.u32 	%rd68, %r1102, 4;
	add.s64 	%rd69, %rd1, %rd68;
	st.global.u32 	[%rd69], %r1098;
	add.s32 	%r1103, %r1471, 3;
	mul.wide.u32 	%rd70, %r1103, 4;
	add.s64 	%rd71, %rd1, %rd70;
	st.global.u32 	[%rd71], %r1099;
	add.s32 	%r1104, %r1470, 4;
	mul.wide.u32 	%rd72, %r1104, 4;
	add.s64 	%rd73, %rd1, %rd72;
	st.global.u32 	[%rd73], %r1100;
	ld.shared.v4.u32 	{%r1105, %r1106, %r1107, %r1108}, [%r1464];
	add.s32 	%r1109, %r1469, 5;
	mul.wide.u32 	%rd74, %r1109, 4;
	add.s64 	%rd75, %rd1, %rd74;
	st.global.u32 	[%rd75], %r1105;
	add.s32 	%r1110, %r1468, 6;
	mul.wide.u32 	%rd76, %r1110, 4;
	add.s64 	%rd77, %rd1, %rd76;
	st.global.u32 	[%rd77], %r1106;
	add.s32 	%r1111, %r1467, 7;
	mul.wide.u32 	%rd78, %r1111, 4;
	add.s64 	%rd79, %rd1, %rd78;
	st.global.u32 	[%rd79], %r1107;
	add.s32 	%r1112, %r1466, 8;
	mul.wide.u32 	%rd80, %r1112, 4;
	add.s64 	%rd81, %rd1, %rd80;
	st.global.u32 	[%rd81], %r1108;
	add.s32 	%r1473, %r1473, 8;
	add.s32 	%r1472, %r1472, %r616;
	add.s32 	%r1471, %r1471, %r616;
	add.s32 	%r1470, %r1470, %r616;
	add.s32 	%r1469, %r1469, %r616;
	add.s32 	%r1468, %r1468, %r616;
	add.s32 	%r1467, %r1467, %r616;
	add.s32 	%r1466, %r1466, %r616;
	add.s32 	%r1465, %r1465, %r616;
	add.s32 	%r1464, %r1464, 32;
	setp.ne.s32 	%p106, %r1473, 0;
	@%p106 bra 	$L__BB0_165;
$L__BB0_166:
	setp.eq.s32 	%p107, %r612, 0;
	@%p107 bra 	$L__BB0_174;
	and.b32  	%r645, %r653, 3;
	setp.lt.u32 	%p108, %r612, 4;
	@%p108 bra 	$L__BB0_169;
	shl.b32 	%r1113, %r1475, 2;
	mov.u32 	%r1114, s_r1_value_list;
	add.s32 	%r1115, %r1114, %r1113;
	ld.shared.u32 	%r1116, [%r1115];
	mad.lo.s32 	%r1117, %r1475, %r610, %r611;
	mul.wide.u32 	%rd82, %r1117, 4;
	add.s64 	%rd83, %rd1, %rd82;
	st.global.u32 	[%rd83], %r1116;
	ld.shared.u32 	%r1118, [%r1115+4];
	add.s32 	%r1119, %r1117, %r610;
	mul.wide.u32 	%rd84, %r1119, 4;
	add.s64 	%rd85, %rd1, %rd84;
	st.global.u32 	[%rd85], %r1118;
	ld.shared.u32 	%r1120, [%r1115+8];
	add.s32 	%r1121, %r1119, %r610;
	mul.wide.u32 	%rd86, %r1121, 4;
	add.s64 	%rd87, %rd1, %rd86;
	st.global.u32 	[%rd87], %r1120;
	ld.shared.u32 	%r1122, [%r1115+12];
	add.s32 	%r1123, %r1121, %r610;
	mul.wide.u32 	%rd88, %r1123, 4;
	add.s64 	%rd89, %rd1, %rd88;
	st.global.u32 	[%rd89], %r1122;
	add.s32 	%r1475, %r1475, 4;
$L__BB0_169:
	setp.eq.s32 	%p109, %r645, 0;
	@%p109 bra 	$L__BB0_174;
	setp.eq.s32 	%p110, %r645, 1;
	@%p110 bra 	$L__BB0_172;
	shl.b32 	%r1124, %r1475, 2;
	mov.u32 	%r1125, s_r1_value_list;
	add.s32 	%r1126, %r1125, %r1124;
	ld.shared.u32 	%r1127, [%r1126];
	mad.lo.s32 	%r1128, %r1475, %r610, %r611;
	mul.wide.u32 	%rd90, %r1128, 4;
	add.s64 	%rd91, %rd1, %rd90;
	st.global.u32 	[%rd91], %r1127;
	ld.shared.u32 	%r1129, [%r1126+4];
	add.s32 	%r1130, %r1128, %r610;
	mul.wide.u32 	%rd92, %r1130, 4;
	add.s64 	%rd93, %rd1, %rd92;
	st.global.u32 	[%rd93], %r1129;
	add.s32 	%r1475, %r1475, 2;
$L__BB0_172:
	and.b32  	%r1131, %r653, 1;
	setp.eq.b32 	%p111, %r1131, 1;
	not.pred 	%p112, %p111;
	@%p112 bra 	$L__BB0_174;
	shl.b32 	%r1132, %r1475, 2;
	mov.u32 	%r1133, s_r1_value_list;
	add.s32 	%r1134, %r1133, %r1132;
	ld.shared.u32 	%r1135, [%r1134];
	mad.lo.s32 	%r1136, %r1475, %r610, %r611;
	mul.wide.u32 	%rd94, %r1136, 4;
	add.s64 	%rd95, %rd1, %rd94;
	st.global.u32 	[%rd95], %r1135;
$L__BB0_174:
	ret;

}
	// .globl	_Z8deviceZPPiiiPfS0_
.visible .entry _Z8deviceZPPiiiPfS0_(
	.param .u64 .ptr .align 1 _Z8deviceZPPiiiPfS0__param_0,
	.param .u32 _Z8deviceZPPiiiPfS0__param_1,
	.param .u32 _Z8deviceZPPiiiPfS0__param_2,
	.param .u64 .ptr .align 1 _Z8deviceZPPiiiPfS0__param_3,
	.param .u64 .ptr .align 1 _Z8deviceZPPiiiPfS0__param_4
)
{
	.reg .pred 	%p<28>;
	.reg .b32 	%r<217>;
	.reg .b32 	%f<130>;
	.reg .b64 	%rd<33>;
	.reg .b64 	%fd<49>;

	ld.param.u64 	%rd6, [_Z8deviceZPPiiiPfS0__param_0];
	ld.param.u32 	%r67, [_Z8deviceZPPiiiPfS0__param_1];
	ld.param.u32 	%r68, [_Z8deviceZPPiiiPfS0__param_2];
	ld.param.u64 	%rd4, [_Z8deviceZPPiiiPfS0__param_3];
	ld.param.u64 	%rd5, [_Z8deviceZPPiiiPfS0__param_4];
	cvta.to.global.u64 	%rd1, %rd6;
	mov.u32 	%r69, %ntid.x;
	mov.u32 	%r70, %ctaid.x;
	mov.u32 	%r71, %tid.x;
	mad.lo.s32 	%r1, %r69, %r70, %r71;
	setp.ge.s32 	%p1, %r1, %r68;
	@%p1 bra 	$L__BB1_37;
	setp.lt.s32 	%p2, %r67, 1;
	mov.b32 	%r208, 0;
	@%p2 bra 	$L__BB1_15;
	mad.lo.s32 	%r2, %r1, %r67, %r1;
	and.b32  	%r3, %r67, 15;
	setp.lt.u32 	%p3, %r67, 16;
	mov.b32 	%r208, 0;
	mov.b32 	%r200, 1;
	@%p3 bra 	$L__BB1_6;
	and.b32  	%r77, %r67, 2147483632;
	neg.s32 	%r194, %r77;
	add.s64 	%rd2, %rd1, 32;
	add.s32 	%r192, %r2, 1;
	mov.b32 	%r193, 0;
	mov.u32 	%r208, %r193;
$L__BB1_4:
	.pragma "nounroll";
	mul.wide.s32 	%rd7, %r192, 4;
	add.s64 	%rd8, %rd2, %rd7;
	ld.global.u32 	%r78, [%rd8+-32];
	add.s32 	%r79, %r78, %r208;
	ld.global.u32 	%r80, [%rd8+-28];
	add.s32 	%r81, %r80, %r79;
	ld.global.u32 	%r82, [%rd8+-24];
	add.s32 	%r83, %r82, %r81;
	ld.global.u32 	%r84, [%rd8+-20];
	add.s32 	%r85, %r84, %r83;
	ld.global.u32 	%r86, [%rd8+-16];
	add.s32 	%r87, %r86, %r85;
	ld.global.u32 	%r88, [%rd8+-12];
	add.s32 	%r89, %r88, %r87;
	ld.global.u32 	%r90, [%rd8+-8];
	add.s32 	%r91, %r90, %r89;
	ld.global.u32 	%r92, [%rd8+-4];
	add.s32 	%r93, %r92, %r91;
	ld.global.u32 	%r94, [%rd8];
	add.s32 	%r95, %r94, %r93;
	ld.global.u32 	%r96, [%rd8+4];
	add.s32 	%r97, %r96, %r95;
	ld.global.u32 	%r98, [%rd8+8];
	add.s32 	%r99, %r98, %r97;
	ld.global.u32 	%r100, [%rd8+12];
	add.s32 	%r101, %r100, %r99;
	ld.global.u32 	%r102, [%rd8+16];
	add.s32 	%r103, %r102, %r101;
	ld.global.u32 	%r104, [%rd8+20];
	add.s32 	%r105, %r104, %r103;
	ld.global.u32 	%r106, [%rd8+24];
	add.s32 	%r107, %r106, %r105;
	ld.global.u32 	%r108, [%rd8+28];
	add.s32 	%r208, %r108, %r107;
	add.s32 	%r194, %r194, 16;
	add.s32 	%r193, %r193, 16;
	add.s32 	%r192, %r192, 16;
	setp.ne.s32 	%p4, %r194, 0;
	@%p4 bra 	$L__BB1_4;
	add.s32 	%r200, %r193, 1;
$L__BB1_6:
	setp.eq.s32 	%p5, %r3, 0;
	@%p5 bra 	$L__BB1_15;
	and.b32  	%r18, %r67, 7;
	setp.lt.u32 	%p6, %r3, 8;
	@%p6 bra 	$L__BB1_9;
	add.s32 	%r110, %r200, %r2;
	mul.wide.s32 	%rd9, %r110, 4;
	add.s64 	%rd10, %rd1, %rd9;
	ld.global.u32 	%r111, [%rd10];
	add.s32 	%r112, %r111, %r208;
	ld.global.u32 	%r113, [%rd10+4];
	add.s32 	%r114, %r113, %r112;
	ld.global.u32 	%r115, [%rd10+8];
	add.s32 	%r116, %r115, %r114;
	ld.global.u32 	%r117, [%rd10+12];
	add.s32 	%r118, %r117, %r116;
	ld.global.u32 	%r119, [%rd10+16];
	add.s32 	%r120, %r119, %r118;
	ld.global.u32 	%r121, [%rd10+20];
	add.s32 	%r122, %r121, %r120;
	ld.global.u32 	%r123, [%rd10+24];
	add.s32 	%r124, %r123, %r122;
	ld.global.u32 	%r125, [%rd10+28];
	add.s32 	%r208, %r125, %r124;
	add.s32 	%r200, %r200, 8;
$L__BB1_9:
	setp.eq.s32 	%p7, %r18, 0;
	@%p7 bra 	$L__BB1_15;
	and.b32  	%r24, %r67, 3;
	setp.lt.u32 	%p8, %r18, 4;
	@%p8 bra 	$L__BB1_12;
	add.s32 	%r127, %r200, %r2;
	mul.wide.s32 	%rd11, %r127, 4;
	add.s64 	%rd12, %rd1, %rd11;
	ld.global.u32 	%r128, [%rd12];
	add.s32 	%r129, %r128, %r208;
	ld.global.u32 	%r130, [%rd12+4];
	add.s32 	%r131, %r130, %r129;
	ld.global.u32 	%r132, [%rd12+8];
	add.s32 	%r133, %r132, %r131;
	ld.global.u32 	%r134, [%rd12+12];
	add.s32 	%r208, %r134, %r133;
	add.s32 	%r200, %r200, 4;
$L__BB1_12:
	setp.eq.s32 	%p9, %r24, 0;
	@%p9 bra 	$L__BB1_15;
	add.s32 	%r206, %r200, %r2;
	neg.s32 	%r205, %r24;
$L__BB1_14:
	.pragma "nounroll";
	mul.wide.s32 	%rd13, %r206, 4;
	add.s64 	%rd14, %rd1, %rd13;
	ld.global.u32 	%r135, [%rd14];
	add.s32 	%r208, %r135, %r208;
	add.s32 	%r206, %r206, 1;
	add.s32 	%r205, %r205, 1;
	setp.ne.s32 	%p10, %r205, 0;
	@%p10 bra 	$L__BB1_14;
$L__BB1_15:
	setp.lt.s32 	%p11, %r67, 1;
	div.s32 	%r136, %r208, %r67;
	cvt.rn.f32.s32 	%f1, %r136;
	mov.f32 	%f128, 0f00000000;
	@%p11 bra 	$L__BB1_29;
	mad.lo.s32 	%r39, %r1, %r67, %r1;
	and.b32  	%r40, %r67, 15;
	setp.lt.u32 	%p12, %r67, 16;
	mov.b32 	%r213, 1;
	mov.f32 	%f128, 0f00000000;
	@%p12 bra 	$L__BB1_20;
	and.b32  	%r139, %r67, 2147483632;
	neg.s32 	%r211, %r139;
	add.s64 	%rd3, %rd1, 32;
	add.s32 	%r209, %r39, 1;
	mov.f32 	%f128, 0f00000000;
	mov.b32 	%r210, 0;
$L__BB1_18:
	.pragma "nounroll";
	mul.wide.s32 	%rd15, %r209, 4;
	add.s64 	%rd16, %rd3, %rd15;
	ld.global.u32 	%r140, [%rd16+-32];
	cvt.rn.f32.s32 	%f24, %r140;
	sub.f32 	%f25, %f24, %f1;
	fma.rn.f32 	%f26, %f25, %f25, %f128;
	ld.global.u32 	%r141, [%rd16+-28];
	cvt.rn.f32.s32 	%f27, %r141;
	sub.f32 	%f28, %f27, %f1;
	fma.rn.f32 	%f29, %f28, %f28, %f26;
	ld.global.u32 	%r142, [%rd16+-24];
	cvt.rn.f32.s32 	%f30, %r142;
	sub.f32 	%f31, %f30, %f1;
	fma.rn.f32 	%f32, %f31, %f31, %f29;
	ld.global.u32 	%r143, [%rd16+-20];
	cvt.rn.f32.s32 	%f33, %r143;
	sub.f32 	%f34, %f33, %f1;
	fma.rn.f32 	%f35, %f34, %f34, %f32;
	ld.global.u32 	%r144, [%rd16+-16];
	cvt.rn.f32.s32 	%f36, %r144;
	sub.f32 	%f37, %f36, %f1;
	fma.rn.f32 	%f38, %f37, %f37, %f35;
	ld.global.u32 	%r145, [%rd16+-12];
	cvt.rn.f32.s32 	%f39, %r145;
	sub.f32 	%f40, %f39, %f1;
	fma.rn.f32 	%f41, %f40, %f40, %f38;
	ld.global.u32 	%r146, [%rd16+-8];
	cvt.rn.f32.s32 	%f42, %r146;
	sub.f32 	%f43, %f42, %f1;
	fma.rn.f32 	%f44, %f43, %f43, %f41;
	ld.global.u32 	%r147, [%rd16+-4];
	cvt.rn.f32.s32 	%f45, %r147;
	sub.f32 	%f46, %f45, %f1;
	fma.rn.f32 	%f47, %f46, %f46, %f44;
	ld.global.u32 	%r148, [%rd16];
	cvt.rn.f32.s32 	%f48, %r148;
	sub.f32 	%f49, %f48, %f1;
	fma.rn.f32 	%f50, %f49, %f49, %f47;
	ld.global.u32 	%r149, [%rd16+4];
	cvt.rn.f32.s32 	%f51, %r149;
	sub.f32 	%f52, %f51, %f1;
	fma.rn.f32 	%f53, %f52, %f52, %f50;
	ld.global.u32 	%r150, [%rd16+8];
	cvt.rn.f32.s32 	%f54, %r150;
	sub.f32 	%f55, %f54, %f1;
	fma.rn.f32 	%f56, %f55, %f55, %f53;
	ld.global.u32 	%r151, [%rd16+12];
	cvt.rn.f32.s32 	%f57, %r151;
	sub.f32 	%f58, %f57, %f1;
	fma.rn.f32 	%f59, %f58, %f58, %f56;
	ld.global.u32 	%r152, [%rd16+16];
	cvt.rn.f32.s32 	%f60, %r152;
	sub.f32 	%f61, %f60, %f1;
	fma.rn.f32 	%f62, %f61, %f61, %f59;
	ld.global.u32 	%r153, [%rd16+20];
	cvt.rn.f32.s32 	%f63, %r153;
	sub.f32 	%f64, %f63, %f1;
	fma.rn.f32 	%f65, %f64, %f64, %f62;
	ld.global.u32 	%r154, [%rd16+24];
	cvt.rn.f32.s32 	%f66, %r154;
	sub.f32 	%f67, %f66, %f1;
	fma.rn.f32 	%f68, %f67, %f67, %f65;
	ld.global.u32 	%r155, [%rd16+28];
	cvt.rn.f32.s32 	%f69, %r155;
	sub.f32 	%f70, %f69, %f1;
	fma.rn.f32 	%f128, %f70, %f70, %f68;
	add.s32 	%r211, %r211, 16;
	add.s32 	%r210, %r210, 16;
	add.s32 	%r209, %r209, 16;
	setp.ne.s32 	%p13, %r211, 0;
	@%p13 bra 	$L__BB1_18;
	add.s32 	%r213, %r210, 1;
$L__BB1_20:
	setp.eq.s32 	%p14, %r40, 0;
	@%p14 bra 	$L__BB1_29;
	and.b32  	%r51, %r67, 7;
	setp.lt.u32 	%p15, %r40, 8;
	@%p15 bra 	$L__BB1_23;
	add.s32 	%r156, %r213, %r39;
	mul.wide.s32 	%rd17, %r156, 4;
	add.s64 	%rd18, %rd1, %rd17;
	ld.global.u32 	%r157, [%rd18];
	cvt.rn.f32.s32 	%f72, %r157;
	sub.f32 	%f73, %f72, %f1;
	fma.rn.f32 	%f74, %f73, %f73, %f128;
	ld.global.u32 	%r158, [%rd18+4];
	cvt.rn.f32.s32 	%f75, %r158;
	sub.f32 	%f76, %f75, %f1;
	fma.rn.f32 	%f77, %f76, %f76, %f74;
	ld.global.u32 	%r159, [%rd18+8];
	cvt.rn.f32.s32 	%f78, %r159;
	sub.f32 	%f79, %f78, %f1;
	fma.rn.f32 	%f80, %f79, %f79, %f77;
	ld.global.u32 	%r160, [%rd18+12];
	cvt.rn.f32.s32 	%f81, %r160;
	sub.f32 	%f82, %f81, %f1;
	fma.rn.f32 	%f83, %f82, %f82, %f80;
	ld.global.u32 	%r161, [%rd18+16];
	cvt.rn.f32.s32 	%f84, %r161;
	sub.f32 	%f85, %f84, %f1;
	fma.rn.f32 	%f86, %f85, %f85, %f83;
	ld.global.u32 	%r162, [%rd18+20];
	cvt.rn.f32.s32 	%f87, %r162;
	sub.f32 	%f88, %f87, %f1;
	fma.rn.f32 	%f89, %f88, %f88, %f86;
	ld.global.u32 	%r163, [%rd18+24];
	cvt.rn.f32.s32 	%f90, %r163;
	sub.f32 	%f91, %f90, %f1;
	fma.rn.f32 	%f92, %f91, %f91, %f89;
	ld.global.u32 	%r164, [%rd18+28];
	cvt.rn.f32.s32 	%f93, %r164;
	sub.f32 	%f94, %f93, %f1;
	fma.rn.f32 	%f128, %f94, %f94, %f92;
	add.s32 	%r213, %r213, 8;
$L__BB1_23:
	setp.eq.s32 	%p16, %r51, 0;
	@%p16 bra 	$L__BB1_29;
	and.b32  	%r54, %r67, 3;
	setp.lt.u32 	%p17, %r51, 4;
	@%p17 bra 	$L__BB1_26;
	add.s32 	%r165, %r213, %r39;
	mul.wide.s32 	%rd19, %r165, 4;
	add.s64 	%rd20, %rd1, %rd19;
	ld.global.u32 	%r166, [%rd20];
	cvt.rn.f32.s32 	%f96, %r166;
	sub.f32 	%f97, %f96, %f1;
	fma.rn.f32 	%f98, %f97, %f97, %f128;
	ld.global.u32 	%r167, [%rd20+4];
	cvt.rn.f32.s32 	%f99, %r167;
	sub.f32 	%f100, %f99, %f1;
	fma.rn.f32 	%f101, %f100, %f100, %f98;
	ld.global.u32 	%r168, [%rd20+8];
	cvt.rn.f32.s32 	%f102, %r168;
	sub.f32 	%f103, %f102, %f1;
	fma.rn.f32 	%f104, %f103, %f103, %f101;
	ld.global.u32 	%r169, [%rd20+12];
	cvt.rn.f32.s32 	%f105, %r169;
	sub.f32 	%f106, %f105, %f1;
	fma.rn.f32 	%f128, %f106, %f106, %f104;
	add.s32 	%r213, %r213, 4;
$L__BB1_26:
	setp.eq.s32 	%p18, %r54, 0;
	@%p18 bra 	$L__BB1_29;
	add.s32 	%r216, %r213, %r39;
	neg.s32 	%r215, %r54;
$L__BB1_28:
	.pragma "nounroll";
	mul.wide.s32 	%rd21, %r216, 4;
	add.s64 	%rd22, %rd1, %rd21;
	ld.global.u32 	%r170, [%rd22];
	cvt.rn.f32.s32 	%f107, %r170;
	sub.f32 	%f108, %f107, %f1;
	fma.rn.f32 	%f128, %f108, %f108, %f128;
	add.s32 	%r216, %r216, 1;
	add.s32 	%r215, %r215, 1;
	setp.ne.s32 	%p19, %r215, 0;
	@%p19 bra 	$L__BB1_28;
$L__BB1_29:
	cvt.rn.f32.s32 	%f109, %r67;
	div.rn.f32 	%f110, %f128, %f109;
	sqrt.rn.f32 	%f15, %f110;
	abs.f32 	%f111, %f15;
	cvt.f64.f32 	%fd7, %f111;
	mov.f64 	%fd8, 0d4024000000000000;
	{
	.reg .b32 %temp; 
	mov.b64 	{%temp, %r171}, %fd8;
	}
	mov.f64 	%fd9, 0dC01C000000000000;
	{
	.reg .b32 %temp; 
	mov.b64 	{%temp, %r172}, %fd9;
	}
	and.b32  	%r174, %r172, 2146435072;
	setp.eq.s32 	%p20, %r174, 1074790400;
	{ // callseq 0, 0
	.param .b64 retval0;
	call.uni (retval0), 
	__internal_accurate_pow, 
	(
	);
	ld.param.f64 	%fd10, [retval0];
	} // callseq 0
	setp.lt.s32 	%p21, %r171, 0;
	neg.f64 	%fd12, %fd10;
	selp.f64 	%fd13, %fd12, %fd10, %p20;
	selp.f64 	%fd14, %fd13, %fd10, %p21;
	setp.geu.f64 	%p22, %fd14, %fd7;
	@%p22 bra 	$L__BB1_31;
	mad.lo.s32 	%r178, %r1, %r67, %r1;
	mul.wide.s32 	%rd25, %r178, 4;
	add.s64 	%rd26, %rd1, %rd25;
	ld.global.u32 	%r179, [%rd26];
	cvt.rn.f32.s32 	%f113, %r179;
	sub.f32 	%f114, %f113, %f1;
	div.rn.f32 	%f129, %f114, %f15;
	bra.uni 	$L__BB1_33;
$L__BB1_31:
	mad.lo.s32 	%r175, %r1, %r67, %r1;
	mul.wide.s32 	%rd23, %r175, 4;
	add.s64 	%rd24, %rd1, %rd23;
	ld.global.u32 	%r63, [%rd24];
	cvt.rzi.s32.f32 	%r176, %f1;
	setp.eq.s32 	%p23, %r63, %r176;
	mov.f32 	%f129, 0fC2C80000;
	@%p23 bra 	$L__BB1_33;
	mul.lo.s32 	%r177, %r63, 100;
	cvt.rn.f32.s32 	%f129, %r177;
$L__BB1_33:
	cvta.to.global.u64 	%rd27, %rd4;
	mul.wide.s32 	%rd28, %r1, 4;
	add.s64 	%rd29, %rd27, %rd28;
	st.global.f32 	[%rd29], %f129;
	abs.f32 	%f115, %f129;
	cvt.f64.f32 	%fd15, %f115;
	fma.rn.f64 	%fd1, %fd15, 0d3FCDA6711871100E, 0d3FF0000000000000;
	cvt.f64.f32 	%fd16, %f129;
	mul.f64 	%fd17, %fd16, 0dBFE0000000000000;
	mul.f64 	%fd2, %fd17, %fd16;
	fma.rn.f64 	%fd18, %fd2, 0d3FF71547652B82FE, 0d4338000000000000;
	{
	.reg .b32 %temp; 
	mov.b64 	{%r64, %temp}, %fd18;
	}
	mov.f64 	%fd19, 0dC338000000000000;
	add.rn.f64 	%fd20, %fd18, %fd19;
	fma.rn.f64 	%fd21, %fd20, 0dBFE62E42FEFA39EF, %fd2;
	fma.rn.f64 	%fd22, %fd20, 0dBC7ABC9E3B39803F, %fd21;
	fma.rn.f64 	%fd23, %fd22, 0d3E5ADE1569CE2BDF, 0d3E928AF3FCA213EA;
	fma.rn.f64 	%fd24, %fd23, %fd22, 0d3EC71DEE62401315;
	fma.rn.f64 	%fd25, %fd24, %fd22, 0d3EFA01997C89EB71;
	fma.rn.f64 	%fd26, %fd25, %fd22, 0d3F2A01A014761F65;
	fma.rn.f64 	%fd27, %fd26, %fd22, 0d3F56C16C1852B7AF;
	fma.rn.f64 	%fd28, %fd27, %fd22, 0d3F81111111122322;
	fma.rn.f64 	%fd29, %fd28, %fd22, 0d3FA55555555502A1;
	fma.rn.f64 	%fd30, %fd29, %fd22, 0d3FC5555555555511;
	fma.rn.f64 	%fd31, %fd30, %fd22, 0d3FE000000000000B;
	fma.rn.f64 	%fd32, %fd31, %fd22, 0d3FF0000000000000;
	fma.rn.f64 	%fd33, %fd32, %fd22, 0d3FF0000000000000;
	{
	.reg .b32 %temp; 
	mov.b64 	{%r65, %temp}, %fd33;
	}
	{
	.reg .b32 %temp; 
	mov.b64 	{%temp, %r66}, %fd33;
	}
	shl.b32 	%r180, %r64, 20;
	add.s32 	%r181, %r180, %r66;
	mov.b64 	%fd48, {%r65, %r181};
	{
	.reg .b32 %temp; 
	mov.b64 	{%temp, %r182}, %fd2;
	}
	mov.b32 	%f116, %r182;
	abs.f32 	%f19, %f116;
	setp.lt.f32 	%p24, %f19, 0f4086232B;
	@%p24 bra 	$L__BB1_36;
	setp.lt.f64 	%p25, %fd2, 0d0000000000000000;
	add.f64 	%fd34, %fd2, 0d7FF0000000000000;
	selp.f64 	%fd48, 0d0000000000000000, %fd34, %p25;
	setp.geu.f32 	%p26, %f19, 0f40874800;
	@%p26 bra 	$L__BB1_36;
	shr.u32 	%r183, %r64, 31;
	add.s32 	%r184, %r64, %r183;
	shr.s32 	%r185, %r184, 1;
	shl.b32 	%r186, %r185, 20;
	add.s32 	%r187, %r66, %r186;
	mov.b64 	%fd35, {%r65, %r187};
	sub.s32 	%r188, %r64, %r185;
	shl.b32 	%r189, %r188, 20;
	add.s32 	%r190, %r189, 1072693248;
	mov.b32 	%r191, 0;
	mov.b64 	%fd36, {%r191, %r190};
	mul.f64 	%fd48, %fd36, %fd35;
$L__BB1_36:
	rcp.rn.f64 	%fd37, %fd1;
	mul.f64 	%fd38, %fd48, 0d3FD9884533D43651;
	fma.rn.f64 	%fd39, %fd37, 0d3FF548CDD6F42943, 0dBFFD23DD4EF278D0;
	fma.rn.f64 	%fd40, %fd37, %fd39, 0d3FFC80EF025F5E68;
	fma.rn.f64 	%fd41, %fd37, %fd40, 0dBFD6D1F0E5A8325B;
	fma.rn.f64 	%fd42, %fd37, %fd41, 0d3FD470BF3A92F8EC;
	mul.f64 	%fd43, %fd37, %fd42;
	mul.f64 	%fd44, %fd43, %fd38;
	setp.gt.f32 	%p27, %f129, 0f00000000;
	mov.f64 	%fd45, 0d3FF0000000000000;
	sub.f64 	%fd46, %fd45, %fd44;
	selp.f64 	%fd47, %fd46, %fd44, %p27;
	cvt.rn.f32.f64 	%f117, %fd47;
	mov.f32 	%f118, 0f3F800000;
	sub.f32 	%f119, %f118, %f117;
	cvta.to.global.u64 	%rd30, %rd5;
	add.s64 	%rd32, %rd30, %rd28;
	st.global.f32 	[%rd32], %f119;
$L__BB1_37:
	ret;

}
.func  (.param .b64 func_retval0) __internal_accurate_pow()
{
	.reg .pred 	%p<8>;
	.reg .b32 	%r<46>;
	.reg .b32 	%f<3>;
	.reg .b64 	%fd<109>;

	mov.f64 	%fd10, 0d4024000000000000;
	{
	.reg .b32 %temp; 
	mov.b64 	{%temp, %r8}, %fd10;
	}
	{
	.reg .b32 %temp; 
	mov.b64 	{%r9, %temp}, %fd10;
	}
	shr.u32 	%r10, %r8, 20;
	setp.lt.u32 	%p1, %r8, 1048576;
	mov.f64 	%fd11, 0d4384000000000000;
	{
	.reg .b32 %temp; 
	mov.b64 	{%temp, %r11}, %fd11;
	}
	{
	.reg .b32 %temp; 
	mov.b64 	{%r12, %temp}, %fd11;
	}
	shr.u32 	%r13, %r11, 20;
	add.s32 	%r14, %r13, -54;
	selp.b32 	%r15, %r12, %r9, %p1;
	selp.b32 	%r16, %r11, %r8, %p1;
	selp.b32 	%r1, %r14, %r10, %p1;
	add.s32 	%r45, %r1, -1023;
	and.b32  	%r17, %r16, -2146435073;
	or.b32  	%r18, %r17, 1072693248;
	mov.b64 	%fd107, {%r15, %r18};
	setp.lt.u32 	%p2, %r18, 1073127583;
	@%p2 bra 	$L__BB2_2;
	{
	.reg .b32 %temp; 
	mov.b64 	{%r19, %temp}, %fd107;
	}
	{
	.reg .b32 %temp; 
	mov.b64 	{%temp, %r20}, %fd107;
	}
	add.s32 	%r21, %r20, -1048576;
	mov.b64 	%fd107, {%r19, %r21};
	add.s32 	%r45, %r1, -1022;
$L__BB2_2:
	add.f64 	%fd12, %fd107, 0dBFF0000000000000;
	add.f64 	%fd13, %fd107, 0d3FF0000000000000;
	rcp.approx.ftz.f64 	%fd14, %fd13;
	neg.f64 	%fd15, %fd13;
	fma.rn.f64 	%fd16, %fd15, %fd14, 0d3FF0000000000000;
	fma.rn.f64 	%fd17, %fd16, %fd16, %fd16;
	fma.rn.f64 	%fd18, %fd17, %fd14, %fd14;
	mul.f64 	%fd19, %fd12, %fd18;
	fma.rn.f64 	%fd20, %fd12, %fd18, %fd19;
	mul.f64 	%fd21, %fd20, %fd20;
	fma.rn.f64 	%fd22, %fd21, 0d3EB0F5FF7D2CAFE2, 0d3ED0F5D241AD3B5A;
	fma.rn.f64 	%fd23, %fd22, %fd21, 0d3EF3B20A75488A3F;
	fma.rn.f64 	%fd24, %fd23, %fd21, 0d3F1745CDE4FAECD5;
	fma.rn.f64 	%fd25, %fd24, %fd21, 0d3F3C71C7258A578B;
	fma.rn.f64 	%fd26, %fd25, %fd21, 0d3F6249249242B910;
	fma.rn.f64 	%fd27, %fd26, %fd21, 0d3F89999999999DFB;
	sub.f64 	%fd28, %fd12, %fd20;
	add.f64 	%fd29, %fd28, %fd28;
	neg.f64 	%fd30, %fd20;
	fma.rn.f64 	%fd31, %fd30, %fd12, %fd29;
	mul.f64 	%fd32, %fd18, %fd31;
	fma.rn.f64 	%fd33, %fd21, %fd27, 0d3FB5555555555555;
	mov.f64 	%fd34, 0d3FB5555555555555;
	sub.f64 	%fd35, %fd34, %fd33;
	fma.rn.f64 	%fd36, %fd21, %fd27, %fd35;
	add.f64 	%fd37, %fd36, 0dBC46A4CB00B9E7B0;
	add.f64 	%fd38, %fd33, %fd37;
	sub.f64 	%fd39, %fd33, %fd38;
	add.f64 	%fd40, %fd37, %fd39;
	mul.rn.f64 	%fd41, %fd20, %fd20;
	neg.f64 	%fd42, %fd41;
	fma.rn.f64 	%fd43, %fd20, %fd20, %fd42;
	{
	.reg .b32 %temp; 
	mov.b64 	{%r22, %temp}, %fd32;
	}
	{
	.reg .b32 %temp; 
	mov.b64 	{%temp, %r23}, %fd32;
	}
	add.s32 	%r24, %r23, 1048576;
	mov.b64 	%fd44, {%r22, %r24};
	fma.rn.f64 	%fd45, %fd20, %fd44, %fd43;
	mul.rn.f64 	%fd46, %fd41, %fd20;
	neg.f64 	%fd47, %fd46;
	fma.rn.f64 	%fd48, %fd41, %fd20, %fd47;
	fma.rn.f64 	%fd49, %fd41, %fd32, %fd48;
	fma.rn.f64 	%fd50, %fd45, %fd20, %fd49;
	mul.rn.f64 	%fd51, %fd38, %fd46;
	neg.f64 	%fd52, %fd51;
	fma.rn.f64 	%fd53, %fd38, %fd46, %fd52;
	fma.rn.f64 	%fd54, %fd38, %fd50, %fd53;
	fma.rn.f64 	%fd55, %fd40, %fd46, %fd54;
	add.f64 	%fd56, %fd51, %fd55;
	sub.f64 	%fd57, %fd51, %fd56;
	add.f64 	%fd58, %fd55, %fd57;
	add.f64 	%fd59, %fd20, %fd56;
	sub.f64 	%fd60, %fd20, %fd59;
	add.f64 	%fd61, %fd56, %fd60;
	add.f64 	%fd62, %fd58, %fd61;
	add.f64 	%fd63, %fd32, %fd62;
	add.f64 	%fd64, %fd59, %fd63;
	sub.f64 	%fd65, %fd59, %fd64;
	add.f64 	%fd66, %fd63, %fd65;
	xor.b32  	%r25, %r45, -2147483648;
	mov.b32 	%r26, 1127219200;
	mov.b64 	%fd67, {%r25, %r26};
	mov.b32 	%r27, -2147483648;
	mov.b64 	%fd68, {%r27, %r26};
	sub.f64 	%fd69, %fd67, %fd68;
	fma.rn.f64 	%fd70, %fd69, 0d3FE62E42FEFA39EF, %fd64;
	fma.rn.f64 	%fd71, %fd69, 0dBFE62E42FEFA39EF, %fd70;
	sub.f64 	%fd72, %fd71, %fd64;
	sub.f64 	%fd73, %fd66, %fd72;
	fma.rn.f64 	%fd74, %fd69, 0d3C7ABC9E3B39803F, %fd73;
	add.f64 	%fd75, %fd70, %fd74;
	sub.f64 	%fd76, %fd70, %fd75;
	add.f64 	%fd77, %fd74, %fd76;
	mov.f64 	%fd78, 0dC01C000000000000;
	{
	.reg .b32 %temp; 
	mov.b64 	{%temp, %r28}, %fd78;
	}
	{
	.reg .b32 %temp; 
	mov.b64 	{%r29, %temp}, %fd78;
	}
	shl.b32 	%r30, %r28, 1;
	setp.gt.u32 	%p3, %r30, -33554433;
	and.b32  	%r31, %r28, -15728641;
	selp.b32 	%r32, %r31, %r28, %p3;
	mov.b64 	%fd79, {%r29, %r32};
	mul.rn.f64 	%fd80, %fd75, %fd79;
	neg.f64 	%fd81, %fd80;
	fma.rn.f64 	%fd82, %fd75, %fd79, %fd81;
	fma.rn.f64 	%fd83, %fd77, %fd79, %fd82;
	add.f64 	%fd4, %fd80, %fd83;
	sub.f64 	%fd84, %fd80, %fd4;
	add.f64 	%fd5, %fd83, %fd84;
	fma.rn.f64 	%fd85, %fd4, 0d3FF71547652B82FE, 0d4338000000000000;
	{
	.reg .b32 %temp; 
	mov.b64 	{%r5, %temp}, %fd85;
	}
	mov.f64 	%fd86, 0dC338000000000000;
	add.rn.f64 	%fd87, %fd85, %fd86;
	fma.rn.f64 	%fd88, %fd87, 0dBFE62E42FEFA39EF, %fd4;
	fma.rn.f64 	%fd89, %fd87, 0dBC7ABC9E3B39803F, %fd88;
	fma.rn.f64 	%fd90, %fd89, 0d3E5ADE1569CE2BDF, 0d3E928AF3FCA213EA;
	fma.rn.f64 	%fd91, %fd90, %fd89, 0d3EC71DEE62401315;
	fma.rn.f64 	%fd92, %fd91, %fd89, 0d3EFA01997C89EB71;
	fma.rn.f64 	%fd93, %fd92, %fd89, 0d3F2A01A014761F65;
	fma.rn.f64 	%fd94, %fd93, %fd89, 0d3F56C16C1852B7AF;
	fma.rn.f64 	%fd95, %fd94, %fd89, 0d3F81111111122322;
	fma.rn.f64 	%fd96, %fd95, %fd89, 0d3FA55555555502A1;
	fma.rn.f64 	%fd97, %fd96, %fd89, 0d3FC5555555555511;
	fma.rn.f64 	%fd98, %fd97, %fd89, 0d3FE000000000000B;
	fma.rn.f64 	%fd99, %fd98, %fd89, 0d3FF0000000000000;
	fma.rn.f64 	%fd100, %fd99, %fd89, 0d3FF0000000000000;
	{
	.reg .b32 %temp; 
	mov.b64 	{%r6, %temp}, %fd100;
	}
	{
	.reg .b32 %temp; 
	mov.b64 	{%temp, %r7}, %fd100;
	}
	shl.b32 	%r33, %r5, 20;
	add.s32 	%r34, %r33, %r7;
	mov.b64 	%fd108, {%r6, %r34};
	{
	.reg .b32 %temp; 
	mov.b64 	{%temp, %r35}, %fd4;
	}
	mov.b32 	%f2, %r35;
	abs.f32 	%f1, %f2;
	setp.lt.f32 	%p4, %f1, 0f4086232B;
	@%p4 bra 	$L__BB2_5;
	setp.lt.f64 	%p5, %fd4, 0d0000000000000000;
	add.f64 	%fd101, %fd4, 0d7FF0000000000000;
	selp.f64 	%fd108, 0d0000000000000000, %fd101, %p5;
	setp.geu.f32 	%p6, %f1, 0f40874800;
	@%p6 bra 	$L__BB2_5;
	shr.u32 	%r36, %r5, 31;
	add.s32 	%r37, %r5, %r36;
	shr.s32 	%r38, %r37, 1;
	shl.b32 	%r39, %r38, 20;
	add.s32 	%r40, %r7, %r39;
	mov.b64 	%fd102, {%r6, %r40};
	sub.s32 	%r41, %r5, %r38;
	shl.b32 	%r42, %r41, 20;
	add.s32 	%r43, %r42, 1072693248;
	mov.b32 	%r44, 0;
	mov.b64 	%fd103, {%r44, %r43};
	mul.f64 	%fd108, %fd103, %fd102;
$L__BB2_5:
	abs.f64 	%fd104, %fd108;
	setp.eq.f64 	%p7, %fd104, 0d7FF0000000000000;
	fma.rn.f64 	%fd105, %fd108, %fd5, %fd108;
	selp.f64 	%fd106, %fd108, %fd105, %p7;
	st.param.f64 	[func_retval0], %fd106;
	ret;

}


// ===== COMPILED SASS (sm_100) =====

	.target	sm_100

	.elftype	@"ET_EXEC"


//--------------------- .note.nv.tkinfo           --------------------------
	.section	.note.nv.tkinfo,"",@"SHT_NOTE"
	.sectionflags	@"SHF_NOTE_NV_TKINFO"
	.tkinfo
        /*0018*/ 	.word	0x00000002
        /*0030*/ 	.string	""
        /*0030*/ 	.string	"ptxas"
        /*0030*/ 	.string	"Cuda compilation tools, release 13.0, V13.0.88"
        /*0030*/ 	.string	"Build cuda_13.0.r13.0/compiler.36424714_0"
        /*0030*/ 	.string	"-arch sm_100 -m 64 "



//--------------------- .note.nv.cuinfo           --------------------------
	.section	.note.nv.cuinfo,"",@"SHT_NOTE"
	.sectionflags	@"SHF_NOTE_NV_CUINFO"
        /*0018*/ 	.short	0x0002
        /*001a*/ 	.short	0x0064
        /*001c*/ 	.short	0x0082
	.zero		2


//--------------------- .nv.info                  --------------------------
	.section	.nv.info,"",@"SHT_CUDA_INFO"
	.align	4


	//----- nvinfo : EIATTR_REGCOUNT
	.align		4
        /*0000*/ 	.byte	0x04, 0x2f
        /*0002*/ 	.short	(.L_10 - .L_9)
	.align		4
.L_9:
        /*0004*/ 	.word	index@(_Z9deviceDDIPcPiiiiiP4nodePS2_iiib)
        /*0008*/ 	.word	0x00000020


	//----- nvinfo : EIATTR_FRAME_SIZE
	.align		4
.L_10:
        /*000c*/ 	.byte	0x04, 0x11
        /*000e*/ 	.short	(.L_12 - .L_11)
	.align		4
.L_11:
        /*0010*/ 	.word	index@(_Z9deviceDDIPcPiiiiiP4nodePS2_iiib)
        /*0014*/ 	.word	0x00000080


	//----- nvinfo : EIATTR_REGCOUNT
	.align		4
.L_12:
        /*0018*/ 	.byte	0x04, 0x2f
        /*001a*/ 	.short	(.L_14 - .L_13)
	.align		4
.L_13:
        /*001c*/ 	.word	index@(_Z8deviceZPPiiiPfS0_)
        /*0020*/ 	.word	0x0000001e


	//----- nvinfo : EIATTR_FRAME_SIZE
	.align		4
.L_14:
        /*0024*/ 	.byte	0x04, 0x11
        /*0026*/ 	.short	(.L_16 - .L_15)
	.align		4
.L_15:
        /*0028*/ 	.word	index@($_Z8deviceZPPiiiPfS0_$__internal_accurate_pow)
        /*002c*/ 	.word	0x00000000


	//----- nvinfo : EIATTR_FRAME_SIZE
	.align		4
.L_16:
        /*0030*/ 	.byte	0x04, 0x11
        /*0032*/ 	.short	(.L_18 - .L_17)
	.align		4
.L_17:
        /*0034*/ 	.word	index@($__internal_2_$__cuda_sm3x_div_rn_noftz_f32_slowpath)
        /*0038*/ 	.word	0x00000000


	//----- nvinfo : EIATTR_FRAME_SIZE
	.align		4
.L_18:
        /*003c*/ 	.byte	0x04, 0x11
        /*003e*/ 	.short	(.L_20 - .L_19)
	.align		4
.L_19:
        /*0040*/ 	.word	index@($__internal_1_$__cuda_sm20_sqrt_rn_f32_slowpath)
        /*0044*/ 	.word	0x00000000


	//----- nvinfo : EIATTR_FRAME_SIZE
	.align		4
.L_20:
        /*0048*/ 	.byte	0x04, 0x11
        /*004a*/ 	.short	(.L_22 - .L_21)
	.align		4
.L_21:
        /*004c*/ 	.word	index@($__internal_0_$__cuda_sm20_dblrcp_rn_slowpath_v3)
        /*0050*/ 	.word	0x00000000


	//----- nvinfo : EIATTR_FRAME_SIZE
	.align		4
.L_22:
        /*0054*/ 	.byte	0x04, 0x11
        /*0056*/ 	.short	(.L_24 - .L_23)
	.align		4
.L_23:
        /*0058*/ 	.word	index@(_Z8deviceZPPiiiPfS0_)
        /*005c*/ 	.word	0x00000000


	//----- nvinfo : EIATTR_MIN_STACK_SIZE
	.align		4
.L_24:
        /*0060*/ 	.byte	0x04, 0x12
        /*0062*/ 	.short	(.L_26 - .L_25)
	.align		4
.L_25:
        /*0064*/ 	.word	index@(_Z8deviceZPPiiiPfS0_)
        /*0068*/ 	.word	0x00000000


	//----- nvinfo : EIATTR_MIN_STACK_SIZE
	.align		4
.L_26:
        /*006c*/ 	.byte	0x04, 0x12
        /*006e*/ 	.short	(.L_28 - .L_27)
	.align		4
.L_27:
        /*0070*/ 	.word	index@(_Z9deviceDDIPcPiiiiiP4nodePS2_iiib)
        /*0074*/ 	.word	0x00000080
.L_28:


//--------------------- .nv.compat                --------------------------
	.section	.nv.compat,"",@"SHT_CUDA_COMPAT_INFO"
	.align	4
        /*0000*/ 	.byte	0x02, 0x09, 0x00, 0x00, 0x02, 0x02, 0x01, 0x00, 0x02, 0x05, 0x05, 0x00, 0x03, 0x07, 0x01, 0x01
        /*0010*/ 	.byte	0x02, 0x03, 0x00, 0x00, 0x02, 0x06, 0x01, 0x00, 0x04, 0x0b, 0x08, 0x00, 0x01, 0x00, 0x00, 0x00
        /*0020*/ 	.byte	0x00, 0x00, 0x00, 0x00


//--------------------- .nv.info._Z8deviceZPPiiiPfS0_ --------------------------
	.section	.nv.info._Z8deviceZPPiiiPfS0_,"",@"SHT_CUDA_INFO"
	.sectionflags	@""
	.align	4


	//----- nvinfo : EIATTR_CUDA_API_VERSION
	.align		4
        /*0000*/ 	.byte	0x04, 0x37
        /*0002*/ 	.short	(.L_30 - .L_29)
.L_29:
        /*0004*/ 	.word	0x00000082


	//----- nvinfo : EIATTR_KPARAM_INFO
	.align		4
.L_30:
        /*0008*/ 	.byte	0x04, 0x17
        /*000a*/ 	.short	(.L_32 - .L_31)
.L_31:
        /*000c*/ 	.word	0x00000000
        /*0010*/ 	.short	0x0004
        /*0012*/ 	.short	0x0018
        /*0014*/ 	.byte	0x00, 0xf5, 0x21, 0x00


	//----- nvinfo : EIATTR_KPARAM_INFO
	.align		4
.L_32:
        /*0018*/ 	.byte	0x04, 0x17
        /*001a*/ 	.short	(.L_34 - .L_33)
.L_33:
        /*001c*/ 	.word	0x00000000
        /*0020*/ 	.short	0x0003
        /*0022*/ 	.short	0x0010
        /*0024*/ 	.byte	0x00, 0xf5, 0x21, 0x00


	//----- nvinfo : EIATTR_KPARAM_INFO
	.align		4
.L_34:
        /*0028*/ 	.byte	0x04, 0x17
        /*002a*/ 	.short	(.L_36 - .L_35)
.L_35:
        /*002c*/ 	.word	0x00000000
        /*0030*/ 	.short	0x0002
        /*0032*/ 	.short	0x000c
        /*0034*/ 	.byte	0x00, 0xf0, 0x11, 0x00


	//----- nvinfo : EIATTR_KPARAM_INFO
	.align		4
.L_36:
        /*0038*/ 	.byte	0x04, 0x17
        /*003a*/ 	.short	(.L_38 - .L_37)
.L_37:
        /*003c*/ 	.word	0x00000000
        /*0040*/ 	.short	0x0001
        /*0042*/ 	.short	0x0008
        /*0044*/ 	.byte	0x00, 0xf0, 0x11, 0x00


	//----- nvinfo : EIATTR_KPARAM_INFO
	.align		4
.L_38:
        /*0048*/ 	.byte	0x04, 0x17
        /*004a*/ 	.short	(.L_40 - .L_39)
.L_39:
        /*004c*/ 	.word	0x00000000
        /*0050*/ 	.short	0x0000
        /*0052*/ 	.short	0x0000
        /*0054*/ 	.byte	0x00, 0xf5, 0x21, 0x00


	//----- nvinfo : EIATTR_SPARSE_MMA_MASK
	.align		4
.L_40:
        /*0058*/ 	.byte	0x03, 0x50
        /*005a*/ 	.short	0x0000


	//----- nvinfo : EIATTR_MAXREG_COUNT
	.align		4
        /*005c*/ 	.byte	0x03, 0x1b
        /*005e*/ 	.short	0x00ff


	//----- nvinfo : EIATTR_MERCURY_ISA_VERSION
	.align		4
        /*0060*/ 	.byte	0x03, 0x5f
        /*0062*/ 	.short	0x0101


	//----- nvinfo : EIATTR_VRC_CTA_INIT_COUNT
	.align		4
        /*0064*/ 	.byte	0x02, 0x4a
	.zero		1
	.zero		1


	//----- nvinfo : EIATTR_EXIT_INSTR_OFFSETS
	.align		4
        /*0068*/ 	.byte	0x04, 0x1c
        /*006a*/ 	.short	(.L_42 - .L_41)


	//   ....[0]....
.L_41:
        /*006c*/ 	.word	0x00000070


	//   ....[1]....
        /*0070*/ 	.word	0x00001e20


	//----- nvinfo : EIATTR_CRS_STACK_SIZE
	.align		4
.L_42:
        /*0074*/ 	.byte	0x04, 0x1e
        /*0076*/ 	.short	(.L_44 - .L_43)
.L_43:
        /*0078*/ 	.word	0x00000000


	//----- nvinfo : EIATTR_CBANK_PARAM_SIZE
	.align		4
.L_44:
        /*007c*/ 	.byte	0x03, 0x19
        /*007e*/ 	.short	0x0020


	//----- nvinfo : EIATTR_PARAM_CBANK
	.align		4
        /*0080*/ 	.byte	0x04, 0x0a
        /*0082*/ 	.short	(.L_46 - .L_45)
	.align		4
.L_45:
        /*0084*/ 	.word	index@(.nv.constant0._Z8deviceZPPiiiPfS0_)
        /*0088*/ 	.short	0x0380
        /*008a*/ 	.short	0x0020


	//----- nvinfo : EIATTR_SW_WAR
	.align		4
.L_46:
        /*008c*/ 	.byte	0x04, 0x36
        /*008e*/ 	.short	(.L_48 - .L_47)
.L_47:
        /*0090*/ 	.word	0x00000008
.L_48:


//--------------------- .nv.info._Z9deviceDDIPcPiiiiiP4nodePS2_iiib --------------------------
	.section	.nv.info._Z9deviceDDIPcPiiiiiP4nodePS2_iiib,"",@"SHT_CUDA_INFO"
	.sectionflags	@""
	.align	4


	//----- nvinfo : EIATTR_CUDA_API_VERSION
	.align		4
        /*0000*/ 	.byte	0x04, 0x37
        /*0002*/ 	.short	(.L_50 - .L_49)
.L_49:
        /*0004*/ 	.word	0x00000082


	//----- nvinfo : EIATTR_KPARAM_INFO
	.align		4
.L_50:
        /*0008*/ 	.byte	0x04, 0x17
        /*000a*/ 	.short	(.L_52 - .L_51)
.L_51:
        /*000c*/ 	.word	0x00000000
        /*0010*/ 	.short	0x000b
        /*0012*/ 	.short	0x003c
        /*0014*/ 	.byte	0x00, 0xf0, 0x05, 0x00


	//----- nvinfo : EIATTR_KPARAM_INFO
	.align		4
.L_52:
        /*0018*/ 	.byte	0x04, 0x17
        /*001a*/ 	.short	(.L_54 - .L_53)
.L_53:
        /*001c*/ 	.word	0x00000000
        /*0020*/ 	.short	0x000a
        /*0022*/ 	.short	0x0038
        /*0024*/ 	.byte	0x00, 0xf0, 0x11, 0x00


	//----- nvinfo : EIATTR_KPARAM_INFO
	.align		4
.L_54:
        /*0028*/ 	.byte	0x04, 0x17
        /*002a*/ 	.short	(.L_56 - .L_55)
.L_55:
        /*002c*/ 	.word	0x00000000
        /*0030*/ 	.short	0x0009
        /*0032*/ 	.short	0x0034
        /*0034*/ 	.byte	0x00, 0xf0, 0x11, 0x00


	//----- nvinfo : EIATTR_KPARAM_INFO
	.align		4
.L_56:
        /*0038*/ 	.byte	0x04, 0x17
        /*003a*/ 	.short	(.L_58 - .L_57)
.L_57:
        /*003c*/ 	.word	0x00000000
        /*0040*/ 	.short	0x0008
        /*0042*/ 	.short	0x0030
        /*0044*/ 	.byte	0x00, 0xf0, 0x11, 0x00


	//----- nvinfo : EIATTR_KPARAM_INFO
	.align		4
.L_58:
        /*0048*/ 	.byte	0x04, 0x17
        /*004a*/ 	.short	(.L_60 - .L_59)
.L_59:
        /*004c*/ 	.word	0x00000000
        /*0050*/ 	.short	0x0007
        /*0052*/ 	.short	0x0028
        /*0054*/ 	.byte	0x00, 0xf5, 0x21, 0x00


	//----- nvinfo : EIATTR_KPARAM_INFO
	.align		4
.L_60:
        /*0058*/ 	.byte	0x04, 0x17
        /*005a*/ 	.short	(.L_62 - .L_61)
.L_61:
        /*005c*/ 	.word	0x00000000
        /*0060*/ 	.short	0x0006
        /*0062*/ 	.short	0x0020
        /*0064*/ 	.byte	0x00, 0xf5, 0x21, 0x00


	//----- nvinfo : EIATTR_KPARAM_INFO
	.align		4
.L_62:
        /*0068*/ 	.byte	0x04, 0x17
        /*006a*/ 	.short	(.L_64 - .L_63)
.L_63:
        /*006c*/ 	.word	0x00000000
        /*0070*/ 	.short	0x0005
        /*0072*/ 	.short	0x001c
        /*0074*/ 	.byte	0x00, 0xf0, 0x11, 0x00


	//----- nvinfo : EIATTR_KPARAM_INFO
	.align		4
.L_64:
        /*0078*/ 	.byte	0x04, 0x17
        /*007a*/ 	.short	(.L_66 - .L_65)
.L_65:
        /*007c*/ 	.word	0x00000000
        /*0080*/ 	.short	0x0004
        /*0082*/ 	.short	0x0018
        /*0084*/ 	.byte	0x00, 0xf0, 0x11, 0x00


	//----- nvinfo : EIATTR_KPARAM_INFO
	.align		4
.L_66:
        /*0088*/ 	.byte	0x04, 0x17
        /*008a*/ 	.short	(.L_68 - .L_67)
.L_67:
        /*008c*/ 	.word	0x00000000
        /*0090*/ 	.short	0x0003
        /*0092*/ 	.short	0x0014
        /*0094*/ 	.byte	0x00, 0xf0, 0x11, 0x00


	//----- nvinfo : EIATTR_KPARAM_INFO
	.align		4
.L_68:
        /*0098*/ 	.byte	0x04, 0x17
        /*009a*/ 	.short	(.L_70 - .L_69)
.L_69:
        /*009c*/ 	.word	0x00000000
        /*00a0*/ 	.short	0x0002
        /*00a2*/ 	.short	0x0010
        /*00a4*/ 	.byte	0x00, 0xf0, 0x11, 0x00


	//----- nvinfo : EIATTR_KPARAM_INFO
	.align		4
.L_70:
        /*00a8*/ 	.byte	0x04, 0x17
        /*00aa*/ 	.short	(.L_72 - .L_71)
.L_71:
        /*00ac*/ 	.word	0x00000000
        /*00b0*/ 	.short	0x0001
        /*00b2*/ 	.short	0x0008
        /*00b4*/ 	.byte	0x00, 0xf5, 0x21, 0x00


	//----- nvinfo : EIATTR_KPARAM_INFO
	.align		4
.L_72:
        /*00b8*/ 	.byte	0x04, 0x17
        /*00ba*/ 	.short	(.L_74 - .L_73)
.L_73:
        /*00bc*/ 	.word	0x00000000
        /*00c0*/ 	.short	0x0000
        /*00c2*/ 	.short	0x0000
        /*00c4*/ 	.byte	0x00, 0xf5, 0x21, 0x00


	//----- nvinfo : EIATTR_SPARSE_MMA_MASK
	.align		4
.L_74:
        /*00c8*/ 	.byte	0x03, 0x50
        /*00ca*/ 	.short	0x0000


	//----- nvinfo : EIATTR_MAXREG_COUNT
	.align		4
        /*00cc*/ 	.byte	0x03, 0x1b
        /*00ce*/ 	.short	0x00ff


	//----- nvinfo : EIATTR_NUM_BARRIERS
	.align		4
        /*00d0*/ 	.byte	0x02, 0x4c
        /*00d2*/ 	.byte	0x01
	.zero		1


	//----- nvinfo : EIATTR_MERCURY_ISA_VERSION
	.align		4
        /*00d4*/ 	.byte	0x03, 0x5f
        /*00d6*/ 	.short	0x0101


	//----- nvinfo : EIATTR_VRC_CTA_INIT_COUNT
	.align		4
        /*00d8*/ 	.byte	0x02, 0x4a
	.zero		1
	.zero		1


	//----- nvinfo : EIATTR_EXIT_INSTR_OFFSETS
	.align		4
        /*00dc*/ 	.byte	0x04, 0x1c
        /*00de*/ 	.short	(.L_76 - .L_75)


	//   ....[0]....
.L_75:
        /*00e0*/ 	.word	0x000050e0


	//   ....[1]....
        /*00e4*/ 	.word	0x000054e0


	//   ....[2]....
        /*00e8*/ 	.word	0x000056b0


	//   ....[3]....
        /*00ec*/ 	.word	0x000057e0


	//   ....[4]....
        /*00f0*/ 	.word	0x00005890


	//----- nvinfo : EIATTR_CRS_STACK_SIZE
	.align		4
.L_76:
        /*00f4*/ 	.byte	0x04, 0x1e
        /*00f6*/ 	.short	(.L_78 - .L_77)
.L_77:
        /*00f8*/ 	.word	0x00000000


	//----- nvinfo : EIATTR_CBANK_PARAM_SIZE
	.align		4
.L_78:
        /*00fc*/ 	.byte	0x03, 0x19
        /*00fe*/ 	.short	0x003d


	//----- nvinfo : EIATTR_PARAM_CBANK
	.align		4
        /*0100*/ 	.byte	0x04, 0x0a
        /*0102*/ 	.short	(.L_80 - .L_79)
	.align		4
.L_79:
        /*0104*/ 	.word	index@(.nv.constant0._Z9deviceDDIPcPiiiiiP4nodePS2_iiib)
        /*0108*/ 	.short	0x0380
        /*010a*/ 	.short	0x003d


	//----- nvinfo : EIATTR_SW_WAR
	.align		4
.L_80:
        /*010c*/ 	.byte	0x04, 0x36
        /*010e*/ 	.short	(.L_82 - .L_81)
.L_81:
        /*0110*/ 	.word	0x00000008
.L_82:


//--------------------- .nv.callgraph             --------------------------
	.section	.nv.callgraph,"",@"SHT_CUDA_CALLGRAPH"
	.align	4
	.sectionentsize	8
	.align		4
        /*0000*/ 	.word	0x00000000
	.align		4
        /*0004*/ 	.word	0xffffffff
	.align		4
        /*0008*/ 	.word	0x00000000
	.align		4
        /*000c*/ 	.word	0xfffffffe
	.align		4
        /*0010*/ 	.word	0x00000000
	.align		4
        /*0014*/ 	.word	0xfffffffd
	.align		4
        /*0018*/ 	.word	0x00000000
	.align		4
        /*001c*/ 	.word	0xfffffffc


//--------------------- .nv.constant4             --------------------------
	.section	.nv.constant4,"a",@progbits
	.align	8
	.align		8
.nv.constant4:
        /*0000*/ 	.dword	precalc_xorwow_matrix
	.align		8
        /*0008*/ 	.dword	precalc_xorwow_offset_matrix
	.align		8
        /*0010*/ 	.dword	mrg32k3aM1
	.align		8
        /*0018*/ 	.dword	mrg32k3aM2
	.align		8
        /*0020*/ 	.dword	mrg32k3aM1SubSeq
	.align		8
        /*0028*/ 	.dword	mrg32k3aM2SubSeq
	.align		8
        /*0030*/ 	.dword	mrg32k3aM1Seq
	.align		8
        /*0038*/ 	.dword	mrg32k3aM2Seq


//--------------------- .nv.constant3             --------------------------
	.section	.nv.constant3,"a",@progbits
	.align	8
.nv.constant3:
	.type		__cr_lgamma_table,@object
	.size		__cr_lgamma_table,(.L_8 - __cr_lgamma_table)
__cr_lgamma_table:
        /*0000*/ 	.byte	0x00, 0x00, 0x00, 0x00, 0x00, 0x00, 0x00, 0x00, 0x00, 0x00, 0x00, 0x00, 0x00, 0x00, 0x00, 0x00
        /*0010*/ 	.byte	0xef, 0x39, 0xfa, 0xfe, 0x42, 0x2e, 0xe6, 0x3f, 0x02, 0x20, 0x2a, 0xfa, 0x0b, 0xab, 0xfc, 0x3f
        /*0020*/ 	.byte	0xf9, 0x2c, 0x92, 0x7c, 0xa7, 0x6c, 0x09, 0x40, 0xc9, 0x79, 0x44, 0x3c, 0x64, 0x26, 0x13, 0x40
        /*0030*/ 	.byte	0xca, 0x01, 0xcf, 0x3a, 0x27, 0x51, 0x1a, 0x40, 0x30, 0xcc, 0x2d, 0xf3, 0xe1, 0x0c, 0x21, 0x40
        /*0040*/ 	.byte	0x0d, 0xb7, 0xfc, 0x82, 0x8e, 0x35, 0x25, 0x40
.L_8:


//--------------------- .text._Z8deviceZPPiiiPfS0_ --------------------------
	.section	.text._Z8deviceZPPiiiPfS0_,"ax",@progbits
	.align	128
        .global         _Z8deviceZPPiiiPfS0_
        .type           _Z8deviceZPPiiiPfS0_,@function
        .size           _Z8deviceZPPiiiPfS0_,(.L_x_95 - _Z8deviceZPPiiiPfS0_)
        .other          _Z8deviceZPPiiiPfS0_,@"STO_CUDA_ENTRY STV_DEFAULT"
_Z8deviceZPPiiiPfS0_:
.text._Z8deviceZPPiiiPfS0_:
[----:B------:R-:W-:Y:S01]  /*0000*/  LDC R1, c[0x0][0x37c] ;  /* 0x0000df00ff017b82 */ /* 0x000fe20000000800 */
[----:B------:R-:W0:Y:S01]  /*0010*/  S2R R2, SR_CTAID.X ;  /* 0x0000000000027919 */ /* 0x000e220000002500 */
[----:B------:R-:W0:Y:S01]  /*0020*/  LDCU UR4, c[0x0][0x360] ;  /* 0x00006c00ff0477ac */ /* 0x000e220008000800 */
[----:B------:R-:W0:Y:S01]  /*0030*/  S2R R3, SR_TID.X ;  /* 0x0000000000037919 */ /* 0x000e220000002100 */
[----:B------:R-:W1:Y:S01]  /*0040*/  LDCU UR5, c[0x0][0x38c] ;  /* 0x00007180ff0577ac */ /* 0x000e620008000800 */
[----:B0-----:R-:W-:-:S05]  /*0050*/  IMAD R2, R2, UR4, R3 ;  /* 0x0000000402027c24 */ /* 0x001fca000f8e0203 */
[----:B-1----:R-:W-:-:S13]  /*0060*/  ISETP.GE.AND P0, PT, R2, UR5, PT ;  /* 0x0000000502007c0c */ /* 0x002fda000bf06270 */
[----:B------:R-:W-:Y:S05]  /*0070*/  @P0 EXIT ;  /* 0x000000000000094d */ /* 0x000fea0003800000 */
[----:B------:R-:W0:Y:S01]  /*0080*/  LDC R3, c[0x0][0x388] ;  /* 0x0000e200ff037b82 */ /* 0x000e220000000800 */
[----:B------:R-:W1:Y:S01]  /*0090*/  LDCU.64 UR8, c[0x0][0x358] ;  /* 0x00006b00ff0877ac */ /* 0x000e620008000a00 */
[----:B------:R-:W-:Y:S01]  /*00a0*/  IMAD.MOV.U32 R0, RZ, RZ, RZ ;  /* 0x000000ffff007224 */ /* 0x000fe200078e00ff */
[----:B0-----:R-:W-:-:S13]  /*00b0*/  ISETP.GE.AND P0, PT, R3, 0x1, PT ;  /* 0x000000010300780c */ /* 0x001fda0003f06270 */
[----:B-1----:R-:W-:Y:S05]  /*00c0*/  @!P0 BRA `(.L_x_0) ;  /* 0x00000004007c8947 */ /* 0x002fea0003800000 */
[C---:B------:R-:W-:Y:S01]  /*00d0*/  ISETP.GE.U32.AND P1, PT, R3.reuse, 0x10, PT ;  /* 0x000000100300780c */ /* 0x040fe20003f26070 */
[----:B------:R-:W-:Y:S01]  /*00e0*/  UMOV UR4, 0x1 ;  /* 0x0000000100047882 */ /* 0x000fe20000000000 */
[----:B------:R-:W-:Y:S01]  /*00f0*/  IMAD R4, R2, R3, R2 ;  /* 0x0000000302047224 */ /* 0x000fe200078e0202 */
[----:B------:R-:W-:Y:S01]  /*0100*/  LOP3.LUT R23, R3, 0xf, RZ, 0xc0, !PT ;  /* 0x0000000f03177812 */ /* 0x000fe200078ec0ff */
[----:B------:R-:W-:-:S09]  /*0110*/  IMAD.MOV.U32 R0, RZ, RZ, RZ ;  /* 0x000000ffff007224 */ /* 0x000fd200078e00ff */
[----:B------:R-:W-:Y:S05]  /*0120*/  @!P1 BRA `(.L_x_1) ;  /* 0x0000000000a49947 */ /* 0x000fea0003800000 */
[----:B------:R-:W0:Y:S01]  /*0130*/  LDCU.64 UR6, c[0x0][0x380] ;  /* 0x00007000ff0677ac */ /* 0x000e220008000a00 */
[----:B------:R-:W-:Y:S01]  /*0140*/  LOP3.LUT R8, R3, 0x7ffffff0, RZ, 0xc0, !PT ;  /* 0x7ffffff003087812 */ /* 0x000fe200078ec0ff */
[----:B------:R-:W-:Y:S02]  /*0150*/  HFMA2 R0, -RZ, RZ, 0, 0 ;  /* 0x00000000ff007431 */ /* 0x000fe400000001ff */
[----:B------:R-:W-:Y:S01]  /*0160*/  VIADD R5, R4, 0x1 ;  /* 0x0000000104057836 */ /* 0x000fe20000000000 */
[----:B------:R-:W-:Y:S01]  /*0170*/  UMOV UR4, URZ ;  /* 0x000000ff00047c82 */ /* 0x000fe20008000000 */
[----:B------:R-:W-:Y:S01]  /*0180*/  IMAD.MOV R8, RZ, RZ, -R8 ;  /* 0x000000ffff087224 */ /* 0x000fe200078e0a08 */
[----:B0-----:R-:W-:-:S04]  /*0190*/  UIADD3 UR5, UP0, UPT, UR6, 0x20, URZ ;  /* 0x0000002006057890 */ /* 0x001fc8000ff1e0ff */
[----:B------:R-:W-:-:S12]  /*01a0*/  UIADD3.X UR6, UPT, UPT, URZ, UR7, URZ, UP0, !UPT ;  /* 0x00000007ff067290 */ /* 0x000fd800087fe4ff */
.L_x_2:
[----:B------:R-:W-:Y:S02]  /*01b0*/  IMAD.U32 R6, RZ, RZ, UR5 ;  /* 0x00000005ff067e24 */ /* 0x000fe4000f8e00ff */
[----:B------:R-:W-:Y:S02]  /*01c0*/  IMAD.U32 R7, RZ, RZ, UR6 ;  /* 0x00000006ff077e24 */ /* 0x000fe4000f8e00ff */
[----:B------:R-:W-:-:S05]  /*01d0*/  IMAD.WIDE R6, R5, 0x4, R6 ;  /* 0x0000000405067825 */ /* 0x000fca00078e0206 */
[----:B------:R-:W2:Y:S04]  /*01e0*/  LDG.E R15, desc[UR8][R6.64+-0x20] ;  /* 0xffffe008060f7981 */ /* 0x000ea8000c1e1900 */
[----:B------:R-:W2:Y:S04]  /*01f0*/  LDG.E R16, desc[UR8][R6.64+-0x1c] ;  /* 0xffffe40806107981 */ /* 0x000ea8000c1e1900 */
[----:B------:R-:W3:Y:S04]  /*0200*/  LDG.E R18, desc[UR8][R6.64+-0x18] ;  /* 0xffffe80806127981 */ /* 0x000ee8000c1e1900 */
[----:B------:R-:W3:Y:S04]  /*0210*/  LDG.E R17, desc[UR8][R6.64+-0x14] ;  /* 0xffffec0806117981 */ /* 0x000ee8000c1e1900 */
[----:B------:R-:W4:Y:S04]  /*0220*/  LDG.E R20, desc[UR8][R6.64+-0x10] ;  /* 0xfffff00806147981 */ /* 0x000f28000c1e1900 */
[----:B------:R-:W4:Y:S04]  /*0230*/  LDG.E R19, desc[UR8][R6.64+-0xc] ;  /* 0xfffff40806137981 */ /* 0x000f28000c1e1900 */
[----:B------:R-:W5:Y:S04]  /*0240*/  LDG.E R22, desc[UR8][R6.64+-0x8] ;  /* 0xfffff80806167981 */ /* 0x000f68000c1e1900 */
        /* <DEDUP_REMOVED lines=8> */
[----:B------:R-:W5:Y:S01]  /*02d0*/  LDG.E R14, desc[UR8][R6.64+0x1c] ;  /* 0x00001c08060e7981 */ /* 0x000f62000c1e1900 */
[----:B------:R-:W-:Y:S01]  /*02e0*/  IADD3 R8, PT, PT, R8, 0x10, RZ ;  /* 0x0000001008087810 */ /* 0x000fe20007ffe0ff */
[----:B------:R-:W-:Y:S01]  /*02f0*/  UIADD3 UR4, UPT, UPT, UR4, 0x10, URZ ;  /* 0x0000001004047890 */ /* 0x000fe2000fffe0ff */
[----:B------:R-:W-:-:S02]  /*0300*/  VIADD R5, R5, 0x10 ;  /* 0x0000001005057836 */ /* 0x000fc40000000000 */
[----:B------:R-:W-:Y:S02]  /*0310*/  ISETP.NE.AND P1, PT, R8, RZ, PT ;  /* 0x000000ff0800720c */ /* 0x000fe40003f25270 */
[----:B--2---:R-:W-:-:S04]  /*0320*/  IADD3 R15, PT, PT, R16, R15, R0 ;  /* 0x0000000f100f7210 */ /* 0x004fc80007ffe000 */
[----:B---3--:R-:W-:-:S04]  /*0330*/  IADD3 R15, PT, PT, R17, R18, R15 ;  /* 0x00000012110f7210 */ /* 0x008fc80007ffe00f */
[----:B----4-:R-:W-:-:S04]  /*0340*/  IADD3 R15, PT, PT, R19, R20, R15 ;  /* 0x00000014130f7210 */ /* 0x010fc80007ffe00f */
[----:B-----5:R-:W-:-:S04]  /*0350*/  IADD3 R15, PT, PT, R21, R22, R15 ;  /* 0x00000016150f7210 */ /* 0x020fc80007ffe00f */
[----:B------:R-:W-:-:S04]  /*0360*/  IADD3 R15, PT, PT, R25, R24, R15 ;  /* 0x00000018190f7210 */ /* 0x000fc80007ffe00f */
[----:B------:R-:W-:-:S04]  /*0370*/  IADD3 R12, PT, PT, R12, R13, R15 ;  /* 0x0000000d0c0c7210 */ /* 0x000fc80007ffe00f */
[----:B------:R-:W-:-:S04]  /*0380*/  IADD3 R10, PT, PT, R10, R11, R12 ;  /* 0x0000000b0a0a7210 */ /* 0x000fc80007ffe00c */
[----:B------:R-:W-:Y:S01]  /*0390*/  IADD3 R0, PT, PT, R14, R9, R10 ;  /* 0x000000090e007210 */ /* 0x000fe20007ffe00a */
[----:B------:R-:W-:Y:S06]  /*03a0*/  @P1 BRA `(.L_x_2) ;  /* 0xfffffffc00801947 */ /* 0x000fec000383ffff */
[----:B------:R-:W-:-:S12]  /*03b0*/  UIADD3 UR4, UPT, UPT, UR4, 0x1, URZ ;  /* 0x0000000104047890 */ /* 0x000fd8000fffe0ff */
.L_x_1:
[----:B------:R-:W-:-:S13]  /*03c0*/  ISETP.NE.AND P1, PT, R23, RZ, PT ;  /* 0x000000ff1700720c */ /* 0x000fda0003f25270 */
[----:B------:R-:W-:Y:S05]  /*03d0*/  @!P1 BRA `(.L_x_0) ;  /* 0x0000000000b89947 */ /* 0x000fea0003800000 */
[----:B------:R-:W-:Y:S02]  /*03e0*/  ISETP.GE.U32.AND P1, PT, R23, 0x8, PT ;  /* 0x000000081700780c */ /* 0x000fe40003f26070 */
[----:B------:R-:W-:-:S04]  /*03f0*/  LOP3.LUT R15, R3, 0x7, RZ, 0xc0, !PT ;  /* 0x00000007030f7812 */ /* 0x000fc800078ec0ff */
[----:B------:R-:W-:-:S07]  /*0400*/  ISETP.NE.AND P2, PT, R15, RZ, PT ;  /* 0x000000ff0f00720c */ /* 0x000fce0003f45270 */
[----:B------:R-:W-:Y:S06]  /*0410*/  @!P1 BRA `(.L_x_3) ;  /* 0x0000000000409947 */ /* 0x000fec0003800000 */
[----:B------:R-:W0:Y:S01]  /*0420*/  LDC.64 R6, c[0x0][0x380] ;  /* 0x0000e000ff067b82 */ /* 0x000e220000000a00 */
[----:B------:R-:W-:-:S04]  /*0430*/  VIADD R5, R4, UR4 ;  /* 0x0000000404057c36 */ /* 0x000fc80008000000 */
[----:B0-----:R-:W-:-:S05]  /*0440*/  IMAD.WIDE R6, R5, 0x4, R6 ;  /* 0x0000000405067825 */ /* 0x001fca00078e0206 */
[----:B------:R-:W2:Y:S04]  /*0450*/  LDG.E R5, desc[UR8][R6.64] ;  /* 0x0000000806057981 */ /* 0x000ea8000c1e1900 */
[----:B------:R-:W2:Y:S04]  /*0460*/  LDG.E R8, desc[UR8][R6.64+0x4] ;  /* 0x0000040806087981 */ /* 0x000ea8000c1e1900 */
[----:B------:R-:W3:Y:S04]  /*0470*/  LDG.E R10, desc[UR8][R6.64+0x8] ;  /* 0x00000808060a7981 */ /* 0x000ee8000c1e1900 */
[----:B------:R-:W3:Y:S04]  /*0480*/  LDG.E R9, desc[UR8][R6.64+0xc] ;  /* 0x00000c0806097981 */ /* 0x000ee8000c1e1900 */
[----:B------:R-:W4:Y:S04]  /*0490*/  LDG.E R12, desc[UR8][R6.64+0x10] ;  /* 0x00001008060c7981 */ /* 0x000f28000c1e1900 */
[----:B------:R-:W4:Y:S04]  /*04a0*/  LDG.E R11, desc[UR8][R6.64+0x14] ;  /* 0x00001408060b7981 */ /* 0x000f28000c1e1900 */
[----:B------:R-:W5:Y:S04]  /*04b0*/  LDG.E R14, desc[UR8][R6.64+0x18] ;  /* 0x00001808060e7981 */ /* 0x000f68000c1e1900 */
[----:B------:R-:W5:Y:S01]  /*04c0*/  LDG.E R13, desc[UR8][R6.64+0x1c] ;  /* 0x00001c08060d7981 */ /* 0x000f62000c1e1900 */
[----:B------:R-:W-:Y:S01]  /*04d0*/  UIADD3 UR4, UPT, UPT, UR4, 0x8, URZ ;  /* 0x0000000804047890 */ /* 0x000fe2000fffe0ff */
[----:B--2---:R-:W-:-:S04]  /*04e0*/  IADD3 R5, PT, PT, R8, R5, R0 ;  /* 0x0000000508057210 */ /* 0x004fc80007ffe000 */
[----:B---3--:R-:W-:-:S04]  /*04f0*/  IADD3 R5, PT, PT, R9, R10, R5 ;  /* 0x0000000a09057210 */ /* 0x008fc80007ffe005 */
[----:B----4-:R-:W-:-:S04]  /*0500*/  IADD3 R5, PT, PT, R11, R12, R5 ;  /* 0x0000000c0b057210 */ /* 0x010fc80007ffe005 */
[----:B-----5:R-:W-:-:S07]  /*0510*/  IADD3 R0, PT, PT, R13, R14, R5 ;  /* 0x0000000e0d007210 */ /* 0x020fce0007ffe005 */
.L_x_3:
        /* <DEDUP_REMOVED lines=11> */
[----:B------:R-:W3:Y:S01]  /*05d0*/  LDG.E R10, desc[UR8][R6.64+0xc] ;  /* 0x00000c08060a7981 */ /* 0x000ee2000c1e1900 */
[----:B------:R-:W-:Y:S01]  /*05e0*/  UIADD3 UR4, UPT, UPT, UR4, 0x4, URZ ;  /* 0x0000000404047890 */ /* 0x000fe2000fffe0ff */
[----:B--2---:R-:W-:-:S04]  /*05f0*/  IADD3 R0, PT, PT, R8, R9, R0 ;  /* 0x0000000908007210 */ /* 0x004fc80007ffe000 */
[----:B---3--:R-:W-:-:S07]  /*0600*/  IADD3 R0, PT, PT, R10, R11, R0 ;  /* 0x0000000b0a007210 */ /* 0x008fce0007ffe000 */
.L_x_4:
[----:B------:R-:W-:Y:S05]  /*0610*/  @!P2 BRA `(.L_x_0) ;  /* 0x000000000028a947 */ /* 0x000fea0003800000 */
[----:B------:R-:W0:Y:S01]  /*0620*/  LDC.64 R6, c[0x0][0x380] ;  /* 0x0000e000ff067b82 */ /* 0x000e220000000a00 */
[----:B------:R-:W-:Y:S01]  /*0630*/  IADD3 R9, PT, PT, R4, UR4, RZ ;  /* 0x0000000404097c10 */ /* 0x000fe2000fffe0ff */
[----:B------:R-:W-:-:S07]  /*0640*/  IMAD.MOV R8, RZ, RZ, -R5 ;  /* 0x000000ffff087224 */ /* 0x000fce00078e0a05 */
.L_x_5:
[----:B0-----:R-:W-:-:S06]  /*0650*/  IMAD.WIDE R4, R9, 0x4, R6 ;  /* 0x0000000409047825 */ /* 0x001fcc00078e0206 */
[----:B------:R-:W2:Y:S01]  /*0660*/  LDG.E R5, desc[UR8][R4.64] ;  /* 0x0000000804057981 */ /* 0x000ea2000c1e1900 */
[----:B------:R-:W-:Y:S02]  /*0670*/  VIADD R8, R8, 0x1 ;  /* 0x0000000108087836 */ /* 0x000fe40000000000 */
[----:B------:R-:W-:-:S03]  /*0680*/  VIADD R9, R9, 0x1 ;  /* 0x0000000109097836 */ /* 0x000fc60000000000 */
[----:B------:R-:W-:Y:S02]  /*0690*/  ISETP.NE.AND P1, PT, R8, RZ, PT ;  /* 0x000000ff0800720c */ /* 0x000fe40003f25270 */
[----:B--2---:R-:W-:-:S11]  /*06a0*/  IADD3 R0, PT, PT, R5, R0, RZ ;  /* 0x0000000005007210 */ /* 0x004fd60007ffe0ff */
[----:B------:R-:W-:Y:S05]  /*06b0*/  @P1 BRA `(.L_x_5) ;  /* 0xfffffffc00e41947 */ /* 0x000fea000383ffff */
.L_x_0:
[----:B------:R-:W-:-:S04]  /*06c0*/  IABS R7, R3 ;  /* 0x0000000300077213 */ /* 0x000fc80000000000 */
[----:B------:R-:W0:Y:S08]  /*06d0*/  I2F.RP R6, R7 ;  /* 0x0000000700067306 */ /* 0x000e300000209400 */
[----:B0-----:R-:W0:Y:S02]  /*06e0*/  MUFU.RCP R6, R6 ;  /* 0x0000000600067308 */ /* 0x001e240000001000 */
[----:B0-----:R-:W-:-:S06]  /*06f0*/  VIADD R4, R6, 0xffffffe ;  /* 0x0ffffffe06047836 */ /* 0x001fcc0000000000 */
[----:B------:R0:W1:Y:S02]  /*0700*/  F2I.FTZ.U32.TRUNC.NTZ R5, R4 ;  /* 0x0000000400057305 */ /* 0x000064000021f000 */
[----:B0-----:R-:W-:Y:S02]  /*0710*/  IMAD.MOV.U32 R4, RZ, RZ, RZ ;  /* 0x000000ffff047224 */ /* 0x001fe400078e00ff */
[----:B-1----:R-:W-:-:S04]  /*0720*/  IMAD.MOV R8, RZ, RZ, -R5 ;  /* 0x000000ffff087224 */ /* 0x002fc800078e0a05 */
[----:B------:R-:W-:Y:S01]  /*0730*/  IMAD R9, R8, R7, RZ ;  /* 0x0000000708097224 */ /* 0x000fe200078e02ff */
[----:B------:R-:W-:Y:S02]  /*0740*/  IABS R8, R0 ;  /* 0x0000000000087213 */ /* 0x000fe40000000000 */
[----:B------:R-:W-:Y:S01]  /*0750*/  LOP3.LUT R0, R0, R3, RZ, 0x3c, !PT ;  /* 0x0000000300007212 */ /* 0x000fe200078e3cff */
[----:B------:R-:W-:-:S03]  /*0760*/  IMAD.HI.U32 R5, R5, R9, R4 ;  /* 0x0000000905057227 */ /* 0x000fc600078e0004 */
[----:B------:R-:W-:-:S03]  /*0770*/  ISETP.GE.AND P2, PT, R0, RZ, PT ;  /* 0x000000ff0000720c */ /* 0x000fc60003f46270 */
[----:B------:R-:W-:-:S05]  /*0780*/  IMAD.HI.U32 R5, R5, R8, RZ ;  /* 0x0000000805057227 */ /* 0x000fca00078e00ff */
[----:B------:R-:W-:-:S05]  /*0790*/  IADD3 R6, PT, PT, -R5, RZ, RZ ;  /* 0x000000ff05067210 */ /* 0x000fca0007ffe1ff */
[----:B------:R-:W-:-:S05]  /*07a0*/  IMAD R6, R7, R6, R8 ;  /* 0x0000000607067224 */ /* 0x000fca00078e0208 */
[----:B------:R-:W-:-:S13]  /*07b0*/  ISETP.GT.U32.AND P3, PT, R7, R6, PT ;  /* 0x000000060700720c */ /* 0x000fda0003f64070 */
[----:B------:R-:W-:Y:S02]  /*07c0*/  @!P3 IMAD.IADD R6, R6, 0x1, -R7 ;  /* 0x000000010606b824 */ /* 0x000fe400078e0a07 */
[----:B------:R-:W-:Y:S01]  /*07d0*/  @!P3 VIADD R5, R5, 0x1 ;  /* 0x000000010505b836 */ /* 0x000fe20000000000 */
[----:B------:R-:W-:Y:S02]  /*07e0*/  ISETP.NE.AND P3, PT, R3, RZ, PT ;  /* 0x000000ff0300720c */ /* 0x000fe40003f65270 */
[----:B------:R-:W-:-:S13]  /*07f0*/  ISETP.GE.U32.AND P1, PT, R6, R7, PT ;  /* 0x000000070600720c */ /* 0x000fda0003f26070 */
[----:B------:R-:W-:-:S05]  /*0800*/  @P1 VIADD R5, R5, 0x1 ;  /* 0x0000000105051836 */ /* 0x000fca0000000000 */
[----:B------:R-:W-:Y:S01]  /*0810*/  MOV R4, R5 ;  /* 0x0000000500047202 */ /* 0x000fe20000000f00 */
[----:B------:R-:W-:-:S04]  /*0820*/  IMAD.MOV.U32 R5, RZ, RZ, RZ ;  /* 0x000000ffff057224 */ /* 0x000fc800078e00ff */
[----:B------:R-:W-:Y:S01]  /*0830*/  @!P2 IMAD.MOV R4, RZ, RZ, -R4 ;  /* 0x000000ffff04a224 */ /* 0x000fe200078e0a04 */
[----:B------:R-:W-:-:S04]  /*0840*/  @!P3 LOP3.LUT R4, RZ, R3, RZ, 0x33, !PT ;  /* 0x00000003ff04b212 */ /* 0x000fc800078e33ff */
[----:B------:R-:W-:Y:S01]  /*0850*/  I2FP.F32.S32 R4, R4 ;  /* 0x0000000400047245 */ /* 0x000fe20000201400 */
[----:B------:R-:W-:Y:S06]  /*0860*/  @!P0 BRA `(.L_x_6) ;  /* 0x00000008009c8947 */ /* 0x000fec0003800000 */
[C---:B------:R-:W-:Y:S01]  /*0870*/  ISETP.GE.U32.AND P0, PT, R3.reuse, 0x10, PT ;  /* 0x000000100300780c */ /* 0x040fe20003f06070 */
[----:B------:R-:W-:Y:S01]  /*0880*/  UMOV UR4, 0x1 ;  /* 0x0000000100047882 */ /* 0x000fe20000000000 */
[----:B------:R-:W-:Y:S02]  /*0890*/  HFMA2 R5, -RZ, RZ, 0, 0 ;  /* 0x00000000ff057431 */ /* 0x000fe400000001ff */
[----:B------:R-:W-:Y:S01]  /*08a0*/  IMAD R0, R2, R3, R2 ;  /* 0x0000000302007224 */ /* 0x000fe200078e0202 */
[----:B------:R-:W-:-:S08]  /*08b0*/  LOP3.LUT R26, R3, 0xf, RZ, 0xc0, !PT ;  /* 0x0000000f031a7812 */ /* 0x000fd000078ec0ff */
[----:B------:R-:W-:Y:S05]  /*08c0*/  @!P0 BRA `(.L_x_7) ;  /* 0x0000000400448947 */ /* 0x000fea0003800000 */
[----:B------:R-:W0:Y:S01]  /*08d0*/  LDCU.64 UR4, c[0x0][0x380] ;  /* 0x00007000ff0477ac */ /* 0x000e220008000a00 */
[----:B------:R-:W-:Y:S01]  /*08e0*/  LOP3.LUT R9, R3, 0x7ffffff0, RZ, 0xc0, !PT ;  /* 0x7ffffff003097812 */ /* 0x000fe200078ec0ff */
[----:B------:R-:W-:Y:S02]  /*08f0*/  VIADD R8, R0, 0x1 ;  /* 0x0000000100087836 */ /* 0x000fe40000000000 */
[----:B------:R-:W-:Y:S01]  /*0900*/  IMAD.MOV.U32 R5, RZ, RZ, RZ ;  /* 0x000000ffff057224 */ /* 0x000fe200078e00ff */
[----:B------:R-:W-:Y:S01]  /*0910*/  IADD3 R9, PT, PT, -R9, RZ, RZ ;  /* 0x000000ff09097210 */ /* 0x000fe20007ffe1ff */
[----:B0-----:R-:W-:-:S03]  /*0920*/  UIADD3 UR6, UP0, UPT, UR4, 0x20, URZ ;  /* 0x0000002004067890 */ /* 0x001fc6000ff1e0ff */
[----:B------:R-:W-:Y:S01]  /*0930*/  UMOV UR4, URZ ;  /* 0x000000ff00047c82 */ /* 0x000fe20008000000 */
[----:B------:R-:W-:-:S12]  /*0940*/  UIADD3.X UR5, UPT, UPT, URZ, UR5, URZ, UP0, !UPT ;  /* 0x00000005ff057290 */ /* 0x000fd800087fe4ff */
.L_x_8:
[----:B------:R-:W-:Y:S02]  /*0950*/  IMAD.U32 R6, RZ, RZ, UR6 ;  /* 0x00000006ff067e24 */ /* 0x000fe4000f8e00ff */
[----:B------:R-:W-:Y:S02]  /*0960*/  IMAD.U32 R7, RZ, RZ, UR5 ;  /* 0x00000005ff077e24 */ /* 0x000fe4000f8e00ff */
[----:B------:R-:W-:-:S05]  /*0970*/  IMAD.WIDE R6, R8, 0x4, R6 ;  /* 0x0000000408067825 */ /* 0x000fca00078e0206 */
[----:B------:R-:W2:Y:S04]  /*0980*/  LDG.E R24, desc[UR8][R6.64+-0x20] ;  /* 0xffffe00806187981 */ /* 0x000ea8000c1e1900 */
[----:B------:R-:W3:Y:S04]  /*0990*/  LDG.E R27, desc[UR8][R6.64+-0x1c] ;  /* 0xffffe408061b7981 */ /* 0x000ee8000c1e1900 */
        /* <DEDUP_REMOVED lines=13> */
[----:B------:R0:W5:Y:S01]  /*0a70*/  LDG.E R23, desc[UR8][R6.64+0x1c] ;  /* 0x00001c0806177981 */ /* 0x000162000c1e1900 */
[----:B------:R-:W-:Y:S01]  /*0a80*/  IADD3 R9, PT, PT, R9, 0x10, RZ ;  /* 0x0000001009097810 */ /* 0x000fe20007ffe0ff */
[----:B------:R-:W-:Y:S01]  /*0a90*/  UIADD3 UR4, UPT, UPT, UR4, 0x10, URZ ;  /* 0x0000001004047890 */ /* 0x000fe2000fffe0ff */
[----:B------:R-:W-:-:S02]  /*0aa0*/  VIADD R8, R8, 0x10 ;  /* 0x0000001008087836 */ /* 0x000fc40000000000 */
[----:B------:R-:W-:Y:S02]  /*0ab0*/  ISETP.NE.AND P0, PT, R9, RZ, PT ;  /* 0x000000ff0900720c */ /* 0x000fe40003f05270 */
[----:B--2---:R-:W-:Y:S02]  /*0ac0*/  I2FP.F32.S32 R25, R24 ;  /* 0x0000001800197245 */ /* 0x004fe40000201400 */
[----:B---3--:R-:W-:-:S03]  /*0ad0*/  I2FP.F32.S32 R27, R27 ;  /* 0x0000001b001b7245 */ /* 0x008fc60000201400 */
[----:B------:R-:W-:Y:S01]  /*0ae0*/  FADD R24, -R4, R25 ;  /* 0x0000001904187221 */ /* 0x000fe20000000100 */
[----:B----4-:R-:W-:-:S03]  /*0af0*/  I2FP.F32.S32 R25, R22 ;  /* 0x0000001600197245 */ /* 0x010fc60000201400 */
[----:B------:R-:W-:Y:S01]  /*0b00*/  FFMA R5, R24, R24, R5 ;  /* 0x0000001818057223 */ /* 0x000fe20000000005 */
[C---:B------:R-:W-:Y:S01]  /*0b10*/  FADD R24, -R4.reuse, R27 ;  /* 0x0000001b04187221 */ /* 0x040fe20000000100 */
[----:B-----5:R-:W-:Y:S01]  /*0b20*/  I2FP.F32.S32 R21, R21 ;  /* 0x0000001500157245 */ /* 0x020fe20000201400 */
[----:B------:R-:W-:Y:S02]  /*0b30*/  FADD R22, -R4, R25 ;  /* 0x0000001904167221 */ /* 0x000fe40000000100 */
[----:B------:R-:W-:Y:S01]  /*0b40*/  FFMA R5, R24, R24, R5 ;  /* 0x0000001818057223 */ /* 0x000fe20000000005 */
[----:B0-----:R-:W-:Y:S01]  /*0b50*/  I2FP.F32.S32 R7, R20 ;  /* 0x0000001400077245 */ /* 0x001fe20000201400 */
[----:B------:R-:W-:Y:S02]  /*0b60*/  FADD R6, -R4, R21 ;  /* 0x0000001504067221 */ /* 0x000fe40000000100 */
[----:B------:R-:W-:Y:S01]  /*0b70*/  FFMA R5, R22, R22, R5 ;  /* 0x0000001616057223 */ /* 0x000fe20000000005 */
[----:B------:R-:W-:-:S03]  /*0b80*/  I2FP.F32.S32 R19, R19 ;  /* 0x0000001300137245 */ /* 0x000fc60000201400 */
[----:B------:R-:W-:Y:S01]  /*0b90*/  FFMA R5, R6, R6, R5 ;  /* 0x0000000606057223 */ /* 0x000fe20000000005 */
[----:B------:R-:W-:Y:S01]  /*0ba0*/  FADD R6, -R4, R7 ;  /* 0x0000000704067221 */ /* 0x000fe20000000100 */
[----:B------:R-:W-:-:S03]  /*0bb0*/  I2FP.F32.S32 R7, R18 ;  /* 0x0000001200077245 */ /* 0x000fc60000201400 */
[----:B------:R-:W-:Y:S01]  /*0bc0*/  FFMA R5, R6, R6, R5 ;  /* 0x0000000606057223 */ /* 0x000fe20000000005 */
[----:B------:R-:W-:Y:S01]  /*0bd0*/  FADD R6, -R4, R19 ;  /* 0x0000001304067221 */ /* 0x000fe20000000100 */
[----:B------:R-:W-:-:S03]  /*0be0*/  I2FP.F32.S32 R17, R17 ;  /* 0x0000001100117245 */ /* 0x000fc60000201400 */
[----:B------:R-:W-:Y:S01]  /*0bf0*/  FFMA R5, R6, R6, R5 ;  /* 0x0000000606057223 */ /* 0x000fe20000000005 */
[----:B------:R-:W-:Y:S01]  /*0c00*/  FADD R6, -R4, R7 ;  /* 0x0000000704067221 */ /* 0x000fe20000000100 */
[----:B------:R-:W-:Y:S02]  /*0c10*/  I2FP.F32.S32 R7, R16 ;  /* 0x0000001000077245 */ /* 0x000fe40000201400 */
[----:B------:R-:W-:Y:S01]  /*0c20*/  I2FP.F32.S32 R15, R15 ;  /* 0x0000000f000f7245 */ /* 0x000fe20000201400 */
[----:B------:R-:W-:Y:S01]  /*0c30*/  FFMA R5, R6, R6, R5 ;  /* 0x0000000606057223 */ /* 0x000fe20000000005 */
[----:B------:R-:W-:-:S04]  /*0c40*/  FADD R6, -R4, R17 ;  /* 0x0000001104067221 */ /* 0x000fc80000000100 */
        /* <DEDUP_REMOVED lines=11> */
[----:B------:R-:W-:Y:S01]  /*0d00*/  FADD R6, -R4, R13 ;  /* 0x0000000d04067221 */ /* 0x000fe20000000100 */
[----:B------:R-:W-:Y:S02]  /*0d10*/  I2FP.F32.S32 R13, R10 ;  /* 0x0000000a000d7245 */ /* 0x000fe40000201400 */
[----:B------:R-:W-:Y:S01]  /*0d20*/  I2FP.F32.S32 R23, R23 ;  /* 0x0000001700177245 */ /* 0x000fe20000201400 */
[----:B------:R-:W-:Y:S01]  /*0d30*/  FFMA R5, R6, R6, R5 ;  /* 0x0000000606057223 */ /* 0x000fe20000000005 */
[C---:B------:R-:W-:Y:S01]  /*0d40*/  FADD R6, -R4.reuse, R7 ;  /* 0x0000000704067221 */ /* 0x040fe20000000100 */
[----:B------:R-:W-:-:S03]  /*0d50*/  FADD R10, -R4, R11 ;  /* 0x0000000b040a7221 */ /* 0x000fc60000000100 */
[----:B------:R-:W-:Y:S01]  /*0d60*/  FFMA R5, R6, R6, R5 ;  /* 0x0000000606057223 */ /* 0x000fe20000000005 */
[----:B------:R-:W-:-:S04]  /*0d70*/  FADD R6, -R4, R13 ;  /* 0x0000000d04067221 */ /* 0x000fc80000000100 */
[----:B------:R-:W-:Y:S01]  /*0d80*/  FFMA R5, R6, R6, R5 ;  /* 0x0000000606057223 */ /* 0x000fe20000000005 */
[----:B------:R-:W-:-:S03]  /*0d90*/  FADD R6, -R4, R23 ;  /* 0x0000001704067221 */ /* 0x000fc60000000100 */
[----:B------:R-:W-:-:S04]  /*0da0*/  FFMA R5, R10, R10, R5 ;  /* 0x0000000a0a057223 */ /* 0x000fc80000000005 */
[----:B------:R-:W-:Y:S01]  /*0db0*/  FFMA R5, R6, R6, R5 ;  /* 0x0000000606057223 */ /* 0x000fe20000000005 */
[----:B------:R-:W-:Y:S06]  /*0dc0*/  @P0 BRA `(.L_x_8) ;  /* 0xfffffff800e00947 */ /* 0x000fec000383ffff */
[----:B------:R-:W-:-:S12]  /*0dd0*/  UIADD3 UR4, UPT, UPT, UR4, 0x1, URZ ;  /* 0x0000000104047890 */ /* 0x000fd8000fffe0ff */
.L_x_7:
        /* <DEDUP_REMOVED lines=10> */
[----:B------:R-:W3:Y:S04]  /*0e80*/  LDG.E R12, desc[UR8][R8.64+0x4] ;  /* 0x00000408080c7981 */ /* 0x000ee8000c1e1900 */
[----:B------:R-:W4:Y:S04]  /*0e90*/  LDG.E R14, desc[UR8][R8.64+0x8] ;  /* 0x00000808080e7981 */ /* 0x000f28000c1e1900 */
[----:B------:R-:W5:Y:S04]  /*0ea0*/  LDG.E R15, desc[UR8][R8.64+0xc] ;  /* 0x00000c08080f7981 */ /* 0x000f68000c1e1900 */
[----:B------:R-:W5:Y:S04]  /*0eb0*/  LDG.E R17, desc[UR8][R8.64+0x10] ;  /* 0x0000100808117981 */ /* 0x000f68000c1e1900 */
[----:B------:R-:W5:Y:S04]  /*0ec0*/  LDG.E R18, desc[UR8][R8.64+0x14] ;  /* 0x0000140808127981 */ /* 0x000f68000c1e1900 */
[----:B------:R-:W5:Y:S04]  /*0ed0*/  LDG.E R6, desc[UR8][R8.64+0x18] ;  /* 0x0000180808067981 */ /* 0x000f68000c1e1900 */
[----:B------:R0:W5:Y:S01]  /*0ee0*/  LDG.E R7, desc[UR8][R8.64+0x1c] ;  /* 0x00001c0808077981 */ /* 0x000162000c1e1900 */
[----:B------:R-:W-:Y:S01]  /*0ef0*/  UIADD3 UR4, UPT, UPT, UR4, 0x8, URZ ;  /* 0x0000000804047890 */ /* 0x000fe2000fffe0ff */
[----:B--2---:R-:W-:-:S02]  /*0f00*/  I2FP.F32.S32 R11, R10 ;  /* 0x0000000a000b7245 */ /* 0x004fc40000201400 */
[----:B---3--:R-:W-:-:S03]  /*0f10*/  I2FP.F32.S32 R13, R12 ;  /* 0x0000000c000d7245 */ /* 0x008fc60000201400 */
[----:B------:R-:W-:Y:S01]  /*0f20*/  FADD R10, -R4, R11 ;  /* 0x0000000b040a7221 */ /* 0x000fe20000000100 */
[----:B----4-:R-:W-:-:S03]  /*0f30*/  I2FP.F32.S32 R11, R14 ;  /* 0x0000000e000b7245 */ /* 0x010fc60000201400 */
[----:B------:R-:W-:Y:S01]  /*0f40*/  FFMA R5, R10, R10, R5 ;  /* 0x0000000a0a057223 */ /* 0x000fe20000000005 */
[----:B------:R-:W-:Y:S01]  /*0f50*/  FADD R10, -R4, R13 ;  /* 0x0000000d040a7221 */ /* 0x000fe20000000100 */
[----:B-----5:R-:W-:-:S03]  /*0f60*/  I2FP.F32.S32 R15, R15 ;  /* 0x0000000f000f7245 */ /* 0x020fc60000201400 */
[----:B------:R-:W-:Y:S01]  /*0f70*/  FFMA R5, R10, R10, R5 ;  /* 0x0000000a0a057223 */ /* 0x000fe20000000005 */
[C---:B------:R-:W-:Y:S01]  /*0f80*/  FADD R10, -R4.reuse, R11 ;  /* 0x0000000b040a7221 */ /* 0x040fe20000000100 */
[----:B------:R-:W-:Y:S01]  /*0f90*/  I2FP.F32.S32 R17, R17 ;  /* 0x0000001100117245 */ /* 0x000fe20000201400 */
[----:B0-----:R-:W-:Y:S02]  /*0fa0*/  FADD R8, -R4, R15 ;  /* 0x0000000f04087221 */ /* 0x001fe40000000100 */
[----:B------:R-:W-:Y:S01]  /*0fb0*/  FFMA R5, R10, R10, R5 ;  /* 0x0000000a0a057223 */ /* 0x000fe20000000005 */
[----:B------:R-:W-:-:S03]  /*0fc0*/  I2FP.F32.S32 R9, R18 ;  /* 0x0000001200097245 */ /* 0x000fc60000201400 */
[----:B------:R-:W-:Y:S01]  /*0fd0*/  FFMA R5, R8, R8, R5 ;  /* 0x0000000808057223 */ /* 0x000fe20000000005 */
[C---:B------:R-:W-:Y:S01]  /*0fe0*/  FADD R8, -R4.reuse, R17 ;  /* 0x0000001104087221 */ /* 0x040fe20000000100 */
[----:B------:R-:W-:Y:S01]  /*0ff0*/  I2FP.F32.S32 R11, R6 ;  /* 0x00000006000b7245 */ /* 0x000fe20000201400 */
[----:B------:R-:W-:Y:S02]  /*1000*/  FADD R6, -R4, R9 ;  /* 0x0000000904067221 */ /* 0x000fe40000000100 */
[----:B------:R-:W-:Y:S01]  /*1010*/  FFMA R5, R8, R8, R5 ;  /* 0x0000000808057223 */ /* 0x000fe20000000005 */
[----:B------:R-:W-:Y:S01]  /*1020*/  I2FP.F32.S32 R7, R7 ;  /* 0x0000000700077245 */ /* 0x000fe20000201400 */
[----:B------:R-:W-:Y:S02]  /*1030*/  FADD R8, -R4, R11 ;  /* 0x0000000b04087221 */ /* 0x000fe40000000100 */
[----:B------:R-:W-:Y:S02]  /*1040*/  FFMA R5, R6, R6, R5 ;  /* 0x0000000606057223 */ /* 0x000fe40000000005 */
[----:B------:R-:W-:-:S02]  /*1050*/  FADD R6, -R4, R7 ;  /* 0x0000000704067221 */ /* 0x000fc40000000100 */
[----:B------:R-:W-:-:S04]  /*1060*/  FFMA R5, R8, R8, R5 ;  /* 0x0000000808057223 */ /* 0x000fc80000000005 */
[----:B------:R-:W-:-:S07]  /*1070*/  FFMA R5, R6, R6, R5 ;  /* 0x0000000606057223 */ /* 0x000fce0000000005 */
.L_x_9:
[----:B------:R-:W-:Y:S05]  /*1080*/  @!P1 BRA `(.L_x_6) ;  /* 0x0000000000949947 */ /* 0x000fea0003800000 */
[----:B------:R-:W-:Y:S02]  /*1090*/  ISETP.GE.U32.AND P0, PT, R16, 0x4, PT ;  /* 0x000000041000780c */ /* 0x000fe40003f06070 */
[----:B------:R-:W-:-:S04]  /*10a0*/  LOP3.LUT R6, R3, 0x3, RZ, 0xc0, !PT ;  /* 0x0000000303067812 */ /* 0x000fc800078ec0ff */
[----:B------:R-:W-:-:S07]  /*10b0*/  ISETP.NE.AND P1, PT, R6, RZ, PT ;  /* 0x000000ff0600720c */ /* 0x000fce0003f25270 */
[----:B------:R-:W-:Y:S06]  /*10c0*/  @!P0 BRA `(.L_x_10) ;  /* 0x0000000000508947 */ /* 0x000fec0003800000 */
[----:B------:R-:W0:Y:S01]  /*10d0*/  LDC.64 R8, c[0x0][0x380] ;  /* 0x0000e000ff087b82 */ /* 0x000e220000000a00 */
[----:B------:R-:W-:-:S05]  /*10e0*/  IADD3 R7, PT, PT, R0, UR4, RZ ;  /* 0x0000000400077c10 */ /* 0x000fca000fffe0ff */
[----:B0-----:R-:W-:-:S05]  /*10f0*/  IMAD.WIDE R8, R7, 0x4, R8 ;  /* 0x0000000407087825 */ /* 0x001fca00078e0208 */
[----:B------:R-:W2:Y:S04]  /*1100*/  LDG.E R7, desc[UR8][R8.64] ;  /* 0x0000000808077981 */ /* 0x000ea8000c1e1900 */
[----:B------:R-:W3:Y:S04]  /*1110*/  LDG.E R10, desc[UR8][R8.64+0x4] ;  /* 0x00000408080a7981 */ /* 0x000ee8000c1e1900 */
[----:B------:R-:W4:Y:S04]  /*1120*/  LDG.E R12, desc[UR8][R8.64+0x8] ;  /* 0x00000808080c7981 */ /* 0x000f28000c1e1900 */
[----:B------:R-:W5:Y:S01]  /*1130*/  LDG.E R13, desc[UR8][R8.64+0xc] ;  /* 0x00000c08080d7981 */ /* 0x000f62000c1e1900 */
[----:B------:R-:W-:Y:S01]  /*1140*/  UIADD3 UR4, UPT, UPT, UR4, 0x4, URZ ;  /* 0x0000000404047890 */ /* 0x000fe2000fffe0ff */
[----:B--2---:R-:W-:-:S02]  /*1150*/  I2FP.F32.S32 R7, R7 ;  /* 0x0000000700077245 */ /* 0x004fc40000201400 */
[----:B---3--:R-:W-:-:S03]  /*1160*/  I2FP.F32.S32 R11, R10 ;  /* 0x0000000a000b7245 */ /* 0x008fc60000201400 */
[----:B------:R-:W-:Y:S01]  /*1170*/  FADD R10, -R4, R7 ;  /* 0x00000007040a7221 */ /* 0x000fe20000000100 */
[----:B----4-:R-:W-:-:S03]  /*1180*/  I2FP.F32.S32 R7, R12 ;  /* 0x0000000c00077245 */ /* 0x010fc60000201400 */
[----:B------:R-:W-:Y:S01]  /*1190*/  FFMA R5, R10, R10, R5 ;  /* 0x0000000a0a057223 */ /* 0x000fe20000000005 */
[C---:B------:R-:W-:Y:S01]  /*11a0*/  FADD R10, -R4.reuse, R11 ;  /* 0x0000000b040a7221 */ /* 0x040fe20000000100 */
[----:B-----5:R-:W-:Y:S01]  /*11b0*/  I2FP.F32.S32 R13, R13 ;  /* 0x0000000d000d7245 */ /* 0x020fe20000201400 */
[----:B------:R-:W-:Y:S02]  /*11c0*/  FADD R12, -R4, R7 ;  /* 0x00000007040c7221 */ /* 0x000fe40000000100 */
[----:B------:R-:W-:Y:S02]  /*11d0*/  FFMA R5, R10, R10, R5 ;  /* 0x0000000a0a057223 */ /* 0x000fe40000000005 */
[----:B------:R-:W-:Y:S02]  /*11e0*/  FADD R8, -R4, R13 ;  /* 0x0000000d04087221 */ /* 0x000fe40000000100 */
[----:B------:R-:W-:-:S04]  /*11f0*/  FFMA R5, R12, R12, R5 ;  /* 0x0000000c0c057223 */ /* 0x000fc80000000005 */
[----:B------:R-:W-:-:S07]  /*1200*/  FFMA R5, R8, R8, R5 ;  /* 0x0000000808057223 */ /* 0x000fce0000000005 */
.L_x_10:
[----:B------:R-:W-:Y:S05]  /*1210*/  @!P1 BRA `(.L_x_6) ;  /* 0x0000000000309947 */ /* 0x000fea0003800000 */
[----:B------:R-:W0:Y:S01]  /*1220*/  LDC.64 R8, c[0x0][0x380] ;  /* 0x0000e000ff087b82 */ /* 0x000e220000000a00 */
[----:B------:R-:W-:Y:S02]  /*1230*/  VIADD R11, R0, UR4 ;  /* 0x00000004000b7c36 */ /* 0x000fe40008000000 */
[----:B------:R-:W-:-:S07]  /*1240*/  IMAD.MOV R0, RZ, RZ, -R6 ;  /* 0x000000ffff007224 */ /* 0x000fce00078e0a06 */
.L_x_11:
[----:B0-----:R-:W-:-:S06]  /*1250*/  IMAD.WIDE R6, R11, 0x4, R8 ;  /* 0x000000040b067825 */ /* 0x001fcc00078e0208 */
[----:B------:R-:W2:Y:S01]  /*1260*/  LDG.E R6, desc[UR8][R6.64] ;  /* 0x0000000806067981 */ /* 0x000ea2000c1e1900 */
[----:B------:R-:W-:Y:S01]  /*1270*/  IADD3 R0, PT, PT, R0, 0x1, RZ ;  /* 0x0000000100007810 */ /* 0x000fe20007ffe0ff */
[----:B------:R-:W-:-:S03]  /*1280*/  VIADD R11, R11, 0x1 ;  /* 0x000000010b0b7836 */ /* 0x000fc60000000000 */
[----:B------:R-:W-:Y:S02]  /*1290*/  ISETP.NE.AND P0, PT, R0, RZ, PT ;  /* 0x000000ff0000720c */ /* 0x000fe40003f05270 */
[----:B--2---:R-:W-:-:S05]  /*12a0*/  I2FP.F32.S32 R13, R6 ;  /* 0x00000006000d7245 */ /* 0x004fca0000201400 */
[----:B------:R-:W-:-:S04]  /*12b0*/  FADD R10, -R4, R13 ;  /* 0x0000000d040a7221 */ /* 0x000fc80000000100 */
[----:B------:R-:W-:Y:S02]  /*12c0*/  FFMA R5, R10, R10, R5 ;  /* 0x0000000a0a057223 */ /* 0x000fe40000000005 */
[----:B------:R-:W-:Y:S05]  /*12d0*/  @P0 BRA `(.L_x_11) ;  /* 0xfffffffc00dc0947 */ /* 0x000fea000383ffff */
.L_x_6:
[----:B------:R-:W-:Y:S01]  /*12e0*/  I2FP.F32.S32 R3, R3 ;  /* 0x0000000300037245 */ /* 0x000fe20000201400 */
[----:B------:R-:W-:Y:S03]  /*12f0*/  BSSY.RECONVERGENT B0, `(.L_x_12) ;  /* 0x000000c000007945 */ /* 0x000fe60003800200 */
[----:B------:R-:W0:Y:S08]  /*1300*/  MUFU.RCP R0, R3 ;  /* 0x0000000300007308 */ /* 0x000e300000001000 */
[----:B------:R-:W1:Y:S01]  /*1310*/  FCHK P0, R5, R3 ;  /* 0x0000000305007302 */ /* 0x000e620000000000 */
[----:B0-----:R-:W-:-:S04]  /*1320*/  FFMA R7, -R3, R0, 1 ;  /* 0x3f80000003077423 */ /* 0x001fc80000000100 */
[----:B------:R-:W-:-:S04]  /*1330*/  FFMA R0, R0, R7, R0 ;  /* 0x0000000700007223 */ /* 0x000fc80000000000 */
[----:B------:R-:W-:-:S04]  /*1340*/  FFMA R6, R0, R5, RZ ;  /* 0x0000000500067223 */ /* 0x000fc800000000ff */
[----:B------:R-:W-:-:S04]  /*1350*/  FFMA R7, -R3, R6, R5 ;  /* 0x0000000603077223 */ /* 0x000fc80000000105 */
[----:B------:R-:W-:Y:S01]  /*1360*/  FFMA R0, R0, R7, R6 ;  /* 0x0000000700007223 */ /* 0x000fe20000000006 */
[----:B-1----:R-:W-:Y:S06]  /*1370*/  @!P0 BRA `(.L_x_13) ;  /* 0x00000000000c8947 */ /* 0x002fec0003800000 */
[----:B------:R-:W-:Y:S01]  /*1380*/  IMAD.MOV.U32 R0, RZ, RZ, R5 ;  /* 0x000000ffff007224 */ /* 0x000fe200078e0005 */
[----:B------:R-:W-:-:S07]  /*1390*/  MOV R6, 0x13b0 ;  /* 0x000013b000067802 */ /* 0x000fce0000000f00 */
[----:B------:R-:W-:Y:S05]  /*13a0*/  CALL.REL.NOINC `($__internal_2_$__cuda_sm3x_div_rn_noftz_f32_slowpath) ;  /* 0x0000000c00a47944 */ /* 0x000fea0003c00000 */
.L_x_13:
[----:B------:R-:W-:Y:S05]  /*13b0*/  BSYNC.RECONVERGENT B0 ;  /* 0x0000000000007941 */ /* 0x000fea0003800200 */
.L_x_12:
[----:B------:R-:W-:Y:S01]  /*13c0*/  IADD3 R3, PT, PT, R0, -0xd000000, RZ ;  /* 0xf300000000037810 */ /* 0x000fe20007ffe0ff */
[----:B------:R0:W1:Y:S01]  /*13d0*/  MUFU.RSQ R5, R0 ;  /* 0x0000000000057308 */ /* 0x0000620000001400 */
[----:B------:R-:W-:Y:S02]  /*13e0*/  BSSY.RECONVERGENT B0, `(.L_x_14) ;  /* 0x000000a000007945 */ /* 0x000fe40003800200 */
[----:B------:R-:W-:-:S13]  /*13f0*/  ISETP.GT.U32.AND P0, PT, R3, 0x727fffff, PT ;  /* 0x727fffff0300780c */ /* 0x000fda0003f04070 */
[----:B0-----:R-:W-:Y:S05]  /*1400*/  @!P0 BRA `(.L_x_15) ;  /* 0x00000000000c8947 */ /* 0x001fea0003800000 */
[----:B------:R-:W-:-:S07]  /*1410*/  MOV R9, 0x1430 ;  /* 0x0000143000097802 */ /* 0x000fce0000000f00 */
[----:B-1----:R-:W-:Y:S05]  /*1420*/  CALL.REL.NOINC `($__internal_1_$__cuda_sm20_sqrt_rn_f32_slowpath) ;  /* 0x0000000c002c7944 */ /* 0x002fea0003c00000 */
[----:B------:R-:W-:Y:S05]  /*1430*/  BRA `(.L_x_16) ;  /* 0x0000000000107947 */ /* 0x000fea0003800000 */
.L_x_15:
[C---:B-1----:R-:W-:Y:S01]  /*1440*/  FMUL.FTZ R3, R5.reuse, R0 ;  /* 0x0000000005037220 */ /* 0x042fe20000410000 */
[----:B------:R-:W-:-:S03]  /*1450*/  FMUL.FTZ R5, R5, 0.5 ;  /* 0x3f00000005057820 */ /* 0x000fc60000410000 */
[----:B------:R-:W-:-:S04]  /*1460*/  FFMA R0, -R3, R3, R0 ;  /* 0x0000000303007223 */ /* 0x000fc80000000100 */
[----:B------:R-:W-:-:S07]  /*1470*/  FFMA R3, R0, R5, R3 ;  /* 0x0000000500037223 */ /* 0x000fce0000000003 */
.L_x_16:
[----:B------:R-:W-:Y:S05]  /*1480*/  BSYNC.RECONVERGENT B0 ;  /* 0x0000000000007941 */ /* 0x000fea0003800200 */
.L_x_14:
[----:B------:R0:W1:Y:S01]  /*1490*/  F2F.F64.F32 R6, |R3| ;  /* 0x4000000300067310 */ /* 0x0000620000201800 */
[----:B------:R-:W-:-:S07]  /*14a0*/  MOV R0, 0x14c0 ;  /* 0x000014c000007802 */ /* 0x000fce0000000f00 */
[----:B01----:R-:W-:Y:S05]  /*14b0*/  CALL.REL.NOINC `($_Z8deviceZPPiiiPfS0_$__internal_accurate_pow) ;  /* 0x0000001000f87944 */ /* 0x003fea0003c00000 */
[----:B------:R-:W-:Y:S01]  /*14c0*/  IMAD.MOV.U32 R8, RZ, RZ, R5 ;  /* 0x000000ffff087224 */ /* 0x000fe200078e0005 */
[----:B------:R-:W-:Y:S01]  /*14d0*/  BSSY.RECONVERGENT B0, `(.L_x_17) ;  /* 0x0000024000007945 */ /* 0x000fe20003800200 */
[----:B------:R-:W-:-:S06]  /*14e0*/  IMAD.MOV.U32 R9, RZ, RZ, R10 ;  /* 0x000000ffff097224 */ /* 0x000fcc00078e000a */
[----:B------:R-:W-:-:S14]  /*14f0*/  DSETP.GEU.AND P0, PT, R8, R6, PT ;  /* 0x000000060800722a */ /* 0x000fdc0003f0e000 */
[----:B------:R-:W-:Y:S05]  /*1500*/  @P0 BRA `(.L_x_18) ;  /* 0x0000000000580947 */ /* 0x000fea0003800000 */
[----:B------:R-:W0:Y:S01]  /*1510*/  LDC.64 R6, c[0x0][0x380] ;  /* 0x0000e000ff067b82 */ /* 0x000e220000000a00 */
[----:B------:R-:W1:Y:S02]  /*1520*/  LDCU UR4, c[0x0][0x388] ;  /* 0x00007100ff0477ac */ /* 0x000e640008000800 */
[----:B-1----:R-:W-:-:S04]  /*1530*/  IMAD R5, R2, UR4, R2 ;  /* 0x0000000402057c24 */ /* 0x002fc8000f8e0202 */
[----:B0-----:R-:W-:-:S06]  /*1540*/  IMAD.WIDE R6, R5, 0x4, R6 ;  /* 0x0000000405067825 */ /* 0x001fcc00078e0206 */
[----:B------:R-:W2:Y:S01]  /*1550*/  LDG.E R6, desc[UR8][R6.64] ;  /* 0x0000000806067981 */ /* 0x000ea2000c1e1900 */
[----:B------:R-:W0:Y:S01]  /*1560*/  MUFU.RCP R8, R3 ;  /* 0x0000000300087308 */ /* 0x000e220000001000 */
[----:B------:R-:W-:Y:S01]  /*1570*/  BSSY.RECONVERGENT B1, `(.L_x_19) ;  /* 0x000000d000017945 */ /* 0x000fe20003800200 */
[----:B0-----:R-:W-:-:S04]  /*1580*/  FFMA R9, R8, -R3, 1 ;  /* 0x3f80000008097423 */ /* 0x001fc80000000803 */
[----:B------:R-:W-:Y:S01]  /*1590*/  FFMA R9, R8, R9, R8 ;  /* 0x0000000908097223 */ /* 0x000fe20000000008 */
[----:B--2---:R-:W-:-:S05]  /*15a0*/  I2FP.F32.S32 R5, R6 ;  /* 0x0000000600057245 */ /* 0x004fca0000201400 */
[----:B------:R-:W-:-:S04]  /*15b0*/  FADD R0, -R4, R5 ;  /* 0x0000000504007221 */ /* 0x000fc80000000100 */
[----:B------:R-:W0:Y:S01]  /*15c0*/  FCHK P0, R0, R3 ;  /* 0x0000000300007302 */ /* 0x000e220000000000 */
[----:B------:R-:W-:-:S04]  /*15d0*/  FFMA R4, R0, R9, RZ ;  /* 0x0000000900047223 */ /* 0x000fc800000000ff */
[----:B------:R-:W-:-:S04]  /*15e0*/  FFMA R5, R4, -R3, R0 ;  /* 0x8000000304057223 */ /* 0x000fc80000000000 */
[----:B------:R-:W-:Y:S01]  /*15f0*/  FFMA R4, R9, R5, R4 ;  /* 0x0000000509047223 */ /* 0x000fe20000000004 */
[----:B0-----:R-:W-:Y:S06]  /*1600*/  @!P0 BRA `(.L_x_20) ;  /* 0x00000000000c8947 */ /* 0x001fec0003800000 */
[----:B------:R-:W-:-:S07]  /*1610*/  MOV R6, 0x1630 ;  /* 0x0000163000067802 */ /* 0x000fce0000000f00 */
[----:B------:R-:W-:Y:S05]  /*1620*/  CALL.REL.NOINC `($__internal_2_$__cuda_sm3x_div_rn_noftz_f32_slowpath) ;  /* 0x0000000c00047944 */ /* 0x000fea0003c00000 */
[----:B------:R-:W-:-:S07]  /*1630*/  MOV R4, R0 ;  /* 0x0000000000047202 */ /* 0x000fce0000000f00 */
.L_x_20:
[----:B------:R-:W-:Y:S05]  /*1640*/  BSYNC.RECONVERGENT B1 ;  /* 0x0000000000017941 */ /* 0x000fea0003800200 */
.L_x_19:
[----:B------:R-:W-:Y:S01]  /*1650*/  IMAD.MOV.U32 R0, RZ, RZ, R4 ;  /* 0x000000ffff007224 */ /* 0x000fe200078e0004 */
[----:B------:R-:W-:Y:S06]  /*1660*/  BRA `(.L_x_21) ;  /* 0x0000000000287947 */ /* 0x000fec0003800000 */
.L_x_18:
[----:B------:R-:W0:Y:S01]  /*1670*/  LDC.64 R6, c[0x0][0x380] ;  /* 0x0000e000ff067b82 */ /* 0x000e220000000a00 */
[----:B------:R-:W1:Y:S02]  /*1680*/  LDCU UR4, c[0x0][0x388] ;  /* 0x00007100ff0477ac */ /* 0x000e640008000800 */
[----:B-1----:R-:W-:-:S04]  /*1690*/  IMAD R3, R2, UR4, R2 ;  /* 0x0000000402037c24 */ /* 0x002fc8000f8e0202 */
[----:B0-----:R-:W-:-:S06]  /*16a0*/  IMAD.WIDE R6, R3, 0x4, R6 ;  /* 0x0000000403067825 */ /* 0x001fcc00078e0206 */
[----:B------:R-:W2:Y:S01]  /*16b0*/  LDG.E R6, desc[UR8][R6.64] ;  /* 0x0000000806067981 */ /* 0x000ea2000c1e1900 */
[----:B------:R-:W2:Y:S01]  /*16c0*/  F2I.TRUNC.NTZ R3, R4 ;  /* 0x0000000400037305 */ /* 0x000ea2000020f100 */
[----:B------:R-:W-:Y:S01]  /*16d0*/  IMAD.MOV.U32 R0, RZ, RZ, -0x3d380000 ;  /* 0xc2c80000ff007424 */ /* 0x000fe200078e00ff */
[----:B--2---:R-:W-:-:S13]  /*16e0*/  ISETP.NE.AND P0, PT, R6, R3, PT ;  /* 0x000000030600720c */ /* 0x004fda0003f05270 */
[----:B------:R-:W-:-:S05]  /*16f0*/  @P0 IMAD R3, R6, 0x64, RZ ;  /* 0x0000006406030824 */ /* 0x000fca00078e02ff */
[----:B------:R-:W-:-:S07]  /*1700*/  @P0 I2FP.F32.S32 R0, R3 ;  /* 0x0000000300000245 */ /* 0x000fce0000201400 */
.L_x_21:
[----:B------:R-:W-:Y:S05]  /*1710*/  BSYNC.RECONVERGENT B0 ;  /* 0x0000000000007941 */ /* 0x000fea0003800200 */
.L_x_17:
[----:B------:R-:W0:Y:S01]  /*1720*/  F2F.F64.F32 R4, R0 ;  /* 0x0000000000047310 */ /* 0x000e220000201800 */
[----:B------:R-:W-:Y:S01]  /*1730*/  UMOV UR4, 0xfefa39ef ;  /* 0xfefa39ef00047882 */ /* 0x000fe20000000000 */
[----:B------:R-:W-:Y:S01]  /*1740*/  UMOV UR5, 0x3fe62e42 ;  /* 0x3fe62e4200057882 */ /* 0x000fe20000000000 */
[----:B------:R-:W-:Y:S01]  /*1750*/  IMAD.MOV.U32 R14, RZ, RZ, 0x1871100e ;  /* 0x1871100eff0e7424 */ /* 0x000fe200078e00ff */
[----:B------:R-:W1:Y:S01]  /*1760*/  LDC.64 R20, c[0x0][0x390] ;  /* 0x0000e400ff147b82 */ /* 0x000e620000000a00 */
[----:B------:R-:W-:Y:S01]  /*1770*/  IMAD.MOV.U32 R15, RZ, RZ, 0x3fcda671 ;  /* 0x3fcda671ff0f7424 */ /* 0x000fe200078e00ff */
[----:B------:R-:W-:Y:S01]  /*1780*/  BSSY.RECONVERGENT B0, `(.L_x_22) ;  /* 0x0000046000007945 */ /* 0x000fe20003800200 */
[----:B0-----:R-:W-:-:S08]  /*1790*/  DMUL R6, R4, -0.5 ;  /* 0xbfe0000004067828 */ /* 0x001fd00000000000 */
[----:B------:R-:W-:Y:S01]  /*17a0*/  DMUL R4, R4, R6 ;  /* 0x0000000604047228 */ /* 0x000fe20000000000 */
[----:B------:R-:W-:Y:S01]  /*17b0*/  MOV R6, 0x652b82fe ;  /* 0x652b82fe00067802 */ /* 0x000fe20000000f00 */
[----:B------:R-:W-:-:S06]  /*17c0*/  IMAD.MOV.U32 R7, RZ, RZ, 0x3ff71547 ;  /* 0x3ff71547ff077424 */ /* 0x000fcc00078e00ff */
[----:B------:R-:W-:Y:S02]  /*17d0*/  DFMA R6, R4, R6, 6.75539944105574400000e+15 ;  /* 0x433800000406742b */ /* 0x000fe40000000006 */
[----:B------:R-:W-:-:S06]  /*17e0*/  FSETP.GEU.AND P0, PT, |R5|, 4.1917929649353027344, PT ;  /* 0x4086232b0500780b */ /* 0x000fcc0003f0e200 */
[----:B------:R-:W-:-:S08]  /*17f0*/  DADD R8, R6, -6.75539944105574400000e+15 ;  /* 0xc338000006087429 */ /* 0x000fd00000000000 */
[----:B------:R-:W-:Y:S01]  /*1800*/  DFMA R10, R8, -UR4, R4 ;  /* 0x80000004080a7c2b */ /* 0x000fe20008000004 */
[----:B------:R-:W-:Y:S01]  /*1810*/  UMOV UR4, 0x3b39803f ;  /* 0x3b39803f00047882 */ /* 0x000fe20000000000 */
[----:B------:R-:W-:-:S06]  /*1820*/  UMOV UR5, 0x3c7abc9e ;  /* 0x3c7abc9e00057882 */ /* 0x000fcc0000000000 */
[----:B------:R-:W-:Y:S01]  /*1830*/  DFMA R8, R8, -UR4, R10 ;  /* 0x8000000408087c2b */ /* 0x000fe2000800000a */
[----:B------:R-:W-:Y:S01]  /*1840*/  UMOV UR4, 0x69ce2bdf ;  /* 0x69ce2bdf00047882 */ /* 0x000fe20000000000 */
[----:B------:R-:W-:Y:S01]  /*1850*/  IMAD.MOV.U32 R10, RZ, RZ, -0x35dec16 ;  /* 0xfca213eaff0a7424 */ /* 0x000fe200078e00ff */
[----:B------:R-:W-:Y:S01]  /*1860*/  MOV R11, 0x3e928af3 ;  /* 0x3e928af3000b7802 */ /* 0x000fe20000000f00 */
[----:B------:R-:W-:-:S05]  /*1870*/  UMOV UR5, 0x3e5ade15 ;  /* 0x3e5ade1500057882 */ /* 0x000fca0000000000 */
[----:B------:R-:W-:Y:S01]  /*1880*/  DFMA R10, R8, UR4, R10 ;  /* 0x00000004080a7c2b */ /* 0x000fe2000800000a */
[----:B------:R-:W-:Y:S01]  /*1890*/  UMOV UR4, 0x62401315 ;  /* 0x6240131500047882 */ /* 0x000fe20000000000 */
[----:B------:R-:W-:-:S06]  /*18a0*/  UMOV UR5, 0x3ec71dee ;  /* 0x3ec71dee00057882 */ /* 0x000fcc0000000000 */
[----:B------:R-:W-:Y:S01]  /*18b0*/  DFMA R10, R8, R10, UR4 ;  /* 0x00000004080a7e2b */ /* 0x000fe2000800000a */
[----:B------:R-:W-:Y:S01]  /*18c0*/  UMOV UR4, 0x7c89eb71 ;  /* 0x7c89eb7100047882 */ /* 0x000fe20000000000 */
[----:B------:R-:W-:-:S06]  /*18d0*/  UMOV UR5, 0x3efa0199 ;  /* 0x3efa019900057882 */ /* 0x000fcc0000000000 */
[----:B------:R-:W-:Y:S01]  /*18e0*/  DFMA R12, R8, R10, UR4 ;  /* 0x00000004080c7e2b */ /* 0x000fe2000800000a */
[----:B------:R-:W-:Y:S01]  /*18f0*/  UMOV UR4, 0x14761f65 ;  /* 0x14761f6500047882 */ /* 0x000fe20000000000 */
[----:B------:R-:W0:Y:S01]  /*1900*/  F2F.F64.F32 R10, |R0| ;  /* 0x40000000000a7310 */ /* 0x000e220000201800 */
[----:B------:R-:W-:-:S05]  /*1910*/  UMOV UR5, 0x3f2a01a0 ;  /* 0x3f2a01a000057882 */ /* 0x000fca0000000000 */
[----:B------:R-:W-:Y:S01]  /*1920*/  DFMA R12, R8, R12, UR4 ;  /* 0x00000004080c7e2b */ /* 0x000fe2000800000c */
[----:B------:R-:W-:Y:S01]  /*1930*/  UMOV UR4, 0x1852b7af ;  /* 0x1852b7af00047882 */ /* 0x000fe20000000000 */
[----:B------:R-:W-:-:S06]  /*1940*/  UMOV UR5, 0x3f56c16c ;  /* 0x3f56c16c00057882 */ /* 0x000fcc0000000000 */
[----:B------:R-:W-:Y:S01]  /*1950*/  DFMA R12, R8, R12, UR4 ;  /* 0x00000004080c7e2b */ /* 0x000fe2000800000c */
[----:B------:R-:W-:Y:S01]  /*1960*/  UMOV UR4, 0x11122322 ;  /* 0x1112232200047882 */ /* 0x000fe20000000000 */
[----:B0-----:R-:W-:Y:S01]  /*1970*/  DFMA R10, R10, R14, 1 ;  /* 0x3ff000000a0a742b */ /* 0x001fe2000000000e */
[----:B------:R-:W-:-:S05]  /*1980*/  UMOV UR5, 0x3f811111 ;  /* 0x3f81111100057882 */ /* 0x000fca0000000000 */
[----:B------:R-:W-:Y:S01]  /*1990*/  DFMA R14, R8, R12, UR4 ;  /* 0x00000004080e7e2b */ /* 0x000fe2000800000c */
[----:B------:R-:W-:Y:S01]  /*19a0*/  UMOV UR4, 0x555502a1 ;  /* 0x555502a100047882 */ /* 0x000fe20000000000 */
[----:B------:R-:W0:Y:S01]  /*19b0*/  MUFU.RCP64H R13, R11 ;  /* 0x0000000b000d7308 */ /* 0x000e220000001800 */
[----:B------:R-:W-:Y:S01]  /*19c0*/  UMOV UR5, 0x3fa55555 ;  /* 0x3fa5555500057882 */ /* 0x000fe20000000000 */
[----:B------:R-:W-:-:S04]  /*19d0*/  IADD3 R12, PT, PT, R11, 0x300402, RZ ;  /* 0x003004020b0c7810 */ /* 0x000fc80007ffe0ff */
[----:B------:R-:W-:Y:S01]  /*19e0*/  DFMA R14, R8, R14, UR4 ;  /* 0x00000004080e7e2b */ /* 0x000fe2000800000e */
[----:B------:R-:W-:Y:S01]  /*19f0*/  UMOV UR4, 0x55555511 ;  /* 0x5555551100047882 */ /* 0x000fe20000000000 */
[----:B------:R-:W-:Y:S01]  /*1a00*/  UMOV UR5, 0x3fc55555 ;  /* 0x3fc5555500057882 */ /* 0x000fe20000000000 */
[----:B------:R-:W-:-:S05]  /*1a10*/  FSETP.GEU.AND P2, PT, |R12|, 5.8789094863358348022e-39, PT ;  /* 0x004004020c00780b */ /* 0x000fca0003f4e200 */
[----:B------:R-:W-:Y:S01]  /*1a20*/  DFMA R14, R8, R14, UR4 ;  /* 0x00000004080e7e2b */ /* 0x000fe2000800000e */
[----:B------:R-:W-:Y:S01]  /*1a30*/  UMOV UR4, 0xb ;  /* 0x0000000b00047882 */ /* 0x000fe20000000000 */
[----:B------:R-:W-:Y:S01]  /*1a40*/  UMOV UR5, 0x3fe00000 ;  /* 0x3fe0000000057882 */ /* 0x000fe20000000000 */
[----:B0-----:R-:W-:-:S05]  /*1a50*/  DFMA R16, -R10, R12, 1 ;  /* 0x3ff000000a10742b */ /* 0x001fca000000010c */
[----:B------:R-:W-:-:S03]  /*1a60*/  DFMA R14, R8, R14, UR4 ;  /* 0x00000004080e7e2b */ /* 0x000fc6000800000e */
[----:B------:R-:W-:Y:S01]  /*1a70*/  DFMA R18, R16, R16, R16 ;  /* 0x000000101012722b */ /* 0x000fe20000000010 */
[----:B-1----:R-:W-:-:S04]  /*1a80*/  IMAD.WIDE R16, R2, 0x4, R20 ;  /* 0x0000000402107825 */ /* 0x002fc800078e0214 */
[----:B------:R-:W-:Y:S01]  /*1a90*/  DFMA R14, R8, R14, 1 ;  /* 0x3ff00000080e742b */ /* 0x000fe2000000000e */
[----:B------:R0:W-:Y:S02]  /*1aa0*/  STG.E desc[UR8][R16.64], R0 ;  /* 0x0000000010007986 */ /* 0x0001e4000c101908 */
[----:B------:R-:W-:-:S05]  /*1ab0*/  DFMA R18, R12, R18, R12 ;  /* 0x000000120c12722b */ /* 0x000fca000000000c */
[----:B------:R-:W-:-:S03]  /*1ac0*/  DFMA R14, R8, R14, 1 ;  /* 0x3ff00000080e742b */ /* 0x000fc6000000000e */
[----:B------:R-:W-:-:S08]  /*1ad0*/  DFMA R8, -R10, R18, 1 ;  /* 0x3ff000000a08742b */ /* 0x000fd00000000112 */
[----:B------:R-:W-:Y:S01]  /*1ae0*/  DFMA R12, R18, R8, R18 ;  /* 0x00000008120c722b */ /* 0x000fe20000000012 */
[----:B------:R-:W-:Y:S02]  /*1af0*/  IMAD R9, R6, 0x100000, R15 ;  /* 0x0010000006097824 */ /* 0x000fe400078e020f */
[----:B------:R-:W-:Y:S01]  /*1b00*/  IMAD.MOV.U32 R8, RZ, RZ, R14 ;  /* 0x000000ffff087224 */ /* 0x000fe200078e000e */
[----:B0-----:R-:W-:Y:S07]  /*1b10*/  @!P0 BRA `(.L_x_23) ;  /* 0x0000000000308947 */ /* 0x001fee0003800000 */
[----:B------:R-:W-:Y:S01]  /*1b20*/  FSETP.GEU.AND P1, PT, |R5|, 4.2275390625, PT ;  /* 0x408748000500780b */ /* 0x000fe20003f2e200 */
[C---:B------:R-:W-:Y:S02]  /*1b30*/  DADD R8, R4.reuse, +INF ;  /* 0x7ff0000004087429 */ /* 0x040fe40000000000 */
[----:B------:R-:W-:-:S08]  /*1b40*/  DSETP.GEU.AND P0, PT, R4, RZ, PT ;  /* 0x000000ff0400722a */ /* 0x000fd00003f0e000 */
[----:B------:R-:W-:Y:S02]  /*1b50*/  FSEL R8, R8, RZ, P0 ;  /* 0x000000ff08087208 */ /* 0x000fe40000000000 */
[----:B------:R-:W-:Y:S02]  /*1b60*/  @!P1 LEA.HI R3, R6, R6, RZ, 0x1 ;  /* 0x0000000606039211 */ /* 0x000fe400078f08ff */
[----:B------:R-:W-:Y:S02]  /*1b70*/  FSEL R9, R9, RZ, P0 ;  /* 0x000000ff09097208 */ /* 0x000fe40000000000 */
[----:B------:R-:W-:-:S04]  /*1b80*/  @!P1 SHF.R.S32.HI R3, RZ, 0x1, R3 ;  /* 0x00000001ff039819 */ /* 0x000fc80000011403 */
[----:B------:R-:W-:Y:S01]  /*1b90*/  @!P1 IADD3 R4, PT, PT, R6, -R3, RZ ;  /* 0x8000000306049210 */ /* 0x000fe20007ffe0ff */
[----:B------:R-:W-:-:S03]  /*1ba0*/  @!P1 IMAD R15, R3, 0x100000, R15 ;  /* 0x00100000030f9824 */ /* 0x000fc600078e020f */
[----:B------:R-:W-:Y:S01]  /*1bb0*/  @!P1 LEA R5, R4, 0x3ff00000, 0x14 ;  /* 0x3ff0000004059811 */ /* 0x000fe200078ea0ff */
[----:B------:R-:W-:-:S06]  /*1bc0*/  @!P1 IMAD.MOV.U32 R4, RZ, RZ, RZ ;  /* 0x000000ffff049224 */ /* 0x000fcc00078e00ff */
[----:B------:R-:W-:-:S11]  /*1bd0*/  @!P1 DMUL R8, R14, R4 ;  /* 0x000000040e089228 */ /* 0x000fd60000000000 */
.L_x_23:
[----:B------:R-:W-:Y:S05]  /*1be0*/  BSYNC.RECONVERGENT B0 ;  /* 0x0000000000007941 */ /* 0x000fea0003800200 */
.L_x_22:
[----:B------:R-:W-:Y:S04]  /*1bf0*/  BSSY.RECONVERGENT B0, `(.L_x_24) ;  /* 0x0000006000007945 */ /* 0x000fe80003800200 */
[----:B------:R-:W-:Y:S05]  /*1c00*/  @P2 BRA `(.L_x_25) ;  /* 0x0000000000102947 */ /* 0x000fea0003800000 */
[----:B------:R-:W-:Y:S02]  /*1c10*/  LOP3.LUT R3, R11, 0x7fffffff, RZ, 0xc0, !PT ;  /* 0x7fffffff0b037812 */ /* 0x000fe400078ec0ff */
[----:B------:R-:W-:Y:S02]  /*1c20*/  MOV R4, 0x1c50 ;  /* 0x00001c5000047802 */ /* 0x000fe40000000f00 */
[----:B------:R-:W-:-:S07]  /*1c30*/  IADD3 R12, PT, PT, R3, -0x100000, RZ ;  /* 0xfff00000030c7810 */ /* 0x000fce0007ffe0ff */
[----:B------:R-:W-:Y:S05]  /*1c40*/  CALL.REL.NOINC `($__internal_0_$__cuda_sm20_dblrcp_rn_slowpath_v3) ;  /* 0x0000000000787944 */ /* 0x000fea0003c00000 */
.L_x_25:
[----:B------:R-:W-:Y:S05]  /*1c50*/  BSYNC.RECONVERGENT B0 ;  /* 0x0000000000007941 */ /* 0x000fea0003800200 */
.L_x_24:
[----:B------:R-:W-:Y:S01]  /*1c60*/  IMAD.MOV.U32 R4, RZ, RZ, 0x4ef278d0 ;  /* 0x4ef278d0ff047424 */ /* 0x000fe200078e00ff */
[----:B------:R-:W-:Y:S01]  /*1c70*/  UMOV UR4, 0xd6f42943 ;  /* 0xd6f4294300047882 */ /* 0x000fe20000000000 */
[----:B------:R-:W-:Y:S01]  /*1c80*/  IMAD.MOV.U32 R5, RZ, RZ, 0x3ffd23dd ;  /* 0x3ffd23ddff057424 */ /* 0x000fe200078e00ff */
[----:B------:R-:W-:Y:S01]  /*1c90*/  UMOV UR5, 0x3ff548cd ;  /* 0x3ff548cd00057882 */ /* 0x000fe20000000000 */
[----:B------:R-:W-:-:S04]  /*1ca0*/  FSETP.GT.AND P0, PT, R0, RZ, PT ;  /* 0x000000ff0000720b */ /* 0x000fc80003f04000 */
[----:B------:R-:W-:Y:S01]  /*1cb0*/  DFMA R4, R12, UR4, -R4 ;  /* 0x000000040c047c2b */ /* 0x000fe20008000804 */
[----:B------:R-:W-:Y:S01]  /*1cc0*/  UMOV UR4, 0x25f5e68 ;  /* 0x025f5e6800047882 */ /* 0x000fe20000000000 */
[----:B------:R-:W-:-:S06]  /*1cd0*/  UMOV UR5, 0x3ffc80ef ;  /* 0x3ffc80ef00057882 */ /* 0x000fcc0000000000 */
[----:B------:R-:W-:Y:S01]  /*1ce0*/  DFMA R4, R4, R12, UR4 ;  /* 0x0000000404047e2b */ /* 0x000fe2000800000c */
[----:B------:R-:W-:Y:S01]  /*1cf0*/  UMOV UR4, 0xe5a8325b ;  /* 0xe5a8325b00047882 */ /* 0x000fe20000000000 */
[----:B------:R-:W-:-:S06]  /*1d00*/  UMOV UR5, 0x3fd6d1f0 ;  /* 0x3fd6d1f000057882 */ /* 0x000fcc0000000000 */
[----:B------:R-:W-:Y:S01]  /*1d10*/  DFMA R4, R4, R12, -UR4 ;  /* 0x8000000404047e2b */ /* 0x000fe2000800000c */
[----:B------:R-:W-:Y:S01]  /*1d20*/  UMOV UR4, 0x3a92f8ec ;  /* 0x3a92f8ec00047882 */ /* 0x000fe20000000000 */
[----:B------:R-:W-:-:S06]  /*1d30*/  UMOV UR5, 0x3fd470bf ;  /* 0x3fd470bf00057882 */ /* 0x000fcc0000000000 */
[----:B------:R-:W-:Y:S01]  /*1d40*/  DFMA R4, R4, R12, UR4 ;  /* 0x0000000404047e2b */ /* 0x000fe2000800000c */
[----:B------:R-:W-:Y:S01]  /*1d50*/  UMOV UR4, 0x33d43651 ;  /* 0x33d4365100047882 */ /* 0x000fe20000000000 */
[----:B------:R-:W-:Y:S02]  /*1d60*/  UMOV UR5, 0x3fd98845 ;  /* 0x3fd9884500057882 */ /* 0x000fe40000000000 */
[----:B------:R-:W-:-:S04]  /*1d70*/  DMUL R8, R8, UR4 ;  /* 0x0000000408087c28 */ /* 0x000fc80008000000 */
[----:B------:R-:W-:-:S08]  /*1d80*/  DMUL R4, R4, R12 ;  /* 0x0000000c04047228 */ /* 0x000fd00000000000 */
[----:B------:R-:W-:Y:S01]  /*1d90*/  DMUL R4, R8, R4 ;  /* 0x0000000408047228 */ /* 0x000fe20000000000 */
[----:B------:R-:W0:Y:S07]  /*1da0*/  LDC.64 R8, c[0x0][0x398] ;  /* 0x0000e600ff087b82 */ /* 0x000e2e0000000a00 */
[----:B------:R-:W-:-:S10]  /*1db0*/  DADD R6, -R4, 1 ;  /* 0x3ff0000004067429 */ /* 0x000fd40000000100 */
[----:B------:R-:W-:Y:S02]  /*1dc0*/  FSEL R4, R6, R4, P0 ;  /* 0x0000000406047208 */ /* 0x000fe40000000000 */
[----:B------:R-:W-:-:S04]  /*1dd0*/  FSEL R5, R7, R5, P0 ;  /* 0x0000000507057208 */ /* 0x000fc80000000000 */
[----:B------:R-:W1:Y:S01]  /*1de0*/  F2F.F32.F64 R4, R4 ;  /* 0x0000000400047310 */ /* 0x000e620000301000 */
[----:B0-----:R-:W-:-:S04]  /*1df0*/  IMAD.WIDE R2, R2, 0x4, R8 ;  /* 0x0000000402027825 */ /* 0x001fc800078e0208 */
[----:B-1----:R-:W-:-:S05]  /*1e00*/  FADD R7, -R4, 1 ;  /* 0x3f80000004077421 */ /* 0x002fca0000000100 */
[----:B------:R-:W-:Y:S01]  /*1e10*/  STG.E desc[UR8][R2.64], R7 ;  /* 0x0000000702007986 */ /* 0x000fe2000c101908 */
[----:B------:R-:W-:Y:S05]  /*1e20*/  EXIT ;  /* 0x000000000000794d */ /* 0x000fea0003800000 */
        .weak           $__internal_0_$__cuda_sm20_dblrcp_rn_slowpath_v3
        .type           $__internal_0_$__cuda_sm20_dblrcp_rn_slowpath_v3,@function
        .size           $__internal_0_$__cuda_sm20_dblrcp_rn_slowpath_v3,($__internal_1_$__cuda_sm20_sqrt_rn_f32_slowpath - $__internal_0_$__cuda_sm20_dblrcp_rn_slowpath_v3)
$__internal_0_$__cuda_sm20_dblrcp_rn_slowpath_v3:
[----:B------:R-:W-:Y:S01]  /*1e30*/  MOV R6, R10 ;  /* 0x0000000a00067202 */ /* 0x000fe20000000f00 */
[----:B------:R-:W-:Y:S01]  /*1e40*/  IMAD.MOV.U32 R7, RZ, RZ, R11 ;  /* 0x000000ffff077224 */ /* 0x000fe200078e000b */
[----:B------:R-:W-:Y:S05]  /*1e50*/  BSSY.RECONVERGENT B1, `(.L_x_26) ;  /* 0x0000024000017945 */ /* 0x000fea0003800200 */
[----:B------:R-:W-:-:S14]  /*1e60*/  DSETP.GTU.AND P0, PT, |R6|, +INF , PT ;  /* 0x7ff000000600742a */ /* 0x000fdc0003f0c200 */
[----:B------:R-:W-:Y:S05]  /*1e70*/  @P0 BRA `(.L_x_27) ;  /* 0x00000000007c0947 */ /* 0x000fea0003800000 */
[----:B------:R-:W-:-:S05]  /*1e80*/  LOP3.LUT R3, R11, 0x7fffffff, RZ, 0xc0, !PT ;  /* 0x7fffffff0b037812 */ /* 0x000fca00078ec0ff */
[----:B------:R-:W-:-:S05]  /*1e90*/  VIADD R5, R3, 0xffffffff ;  /* 0xffffffff03057836 */ /* 0x000fca0000000000 */
[----:B------:R-:W-:-:S13]  /*1ea0*/  ISETP.GE.U32.AND P0, PT, R5, 0x7fefffff, PT ;  /* 0x7fefffff0500780c */ /* 0x000fda0003f06070 */
[----:B------:R-:W-:Y:S02]  /*1eb0*/  @P0 LOP3.LUT R11, R7, 0x7ff00000, RZ, 0x3c, !PT ;  /* 0x7ff00000070b0812 */ /* 0x000fe400078e3cff */
[----:B------:R-:W-:Y:S01]  /*1ec0*/  @P0 MOV R10, RZ ;  /* 0x000000ff000a0202 */ /* 0x000fe20000000f00 */
[----:B------:R-:W-:Y:S06]  /*1ed0*/  @P0 BRA `(.L_x_28) ;  /* 0x00000000006c0947 */ /* 0x000fec0003800000 */
[----:B------:R-:W-:-:S13]  /*1ee0*/  ISETP.GE.U32.AND P0, PT, R3, 0x1000001, PT ;  /* 0x010000010300780c */ /* 0x000fda0003f06070 */
[----:B------:R-:W-:Y:S05]  /*1ef0*/  @!P0 BRA `(.L_x_29) ;  /* 0x0000000000348947 */ /* 0x000fea0003800000 */
[----:B------:R-:W-:Y:S02]  /*1f00*/  VIADD R11, R7, 0xc0200000 ;  /* 0xc0200000070b7836 */ /* 0x000fe40000000000 */
[----:B------:R-:W-:Y:S02]  /*1f10*/  IMAD.MOV.U32 R10, RZ, RZ, R6 ;  /* 0x000000ffff0a7224 */ /* 0x000fe400078e0006 */
[----:B------:R-:W0:Y:S04]  /*1f20*/  MUFU.RCP64H R13, R11 ;  /* 0x0000000b000d7308 */ /* 0x000e280000001800 */
[----:B0-----:R-:W-:-:S08]  /*1f30*/  DFMA R14, -R10, R12, 1 ;  /* 0x3ff000000a0e742b */ /* 0x001fd0000000010c */
[----:B------:R-:W-:-:S08]  /*1f40*/  DFMA R14, R14, R14, R14 ;  /* 0x0000000e0e0e722b */ /* 0x000fd0000000000e */
[----:B------:R-:W-:-:S08]  /*1f50*/  DFMA R14, R12, R14, R12 ;  /* 0x0000000e0c0e722b */ /* 0x000fd0000000000c */
[----:B------:R-:W-:-:S08]  /*1f60*/  DFMA R12, -R10, R14, 1 ;  /* 0x3ff000000a0c742b */ /* 0x000fd0000000010e */
[----:B------:R-:W-:-:S08]  /*1f70*/  DFMA R12, R14, R12, R14 ;  /* 0x0000000c0e0c722b */ /* 0x000fd0000000000e */
[----:B------:R-:W-:-:S08]  /*1f80*/  DMUL R12, R12, 2.2250738585072013831e-308 ;  /* 0x001000000c0c7828 */ /* 0x000fd00000000000 */
[----:B------:R-:W-:-:S08]  /*1f90*/  DFMA R6, -R6, R12, 1 ;  /* 0x3ff000000606742b */ /* 0x000fd0000000010c */
[----:B------:R-:W-:-:S08]  /*1fa0*/  DFMA R6, R6, R6, R6 ;  /* 0x000000060606722b */ /* 0x000fd00000000006 */
[----:B------:R-:W-:Y:S01]  /*1fb0*/  DFMA R10, R12, R6, R12 ;  /* 0x000000060c0a722b */ /* 0x000fe2000000000c */
[----:B------:R-:W-:Y:S10]  /*1fc0*/  BRA `(.L_x_28) ;  /* 0x0000000000307947 */ /* 0x000ff40003800000 */
.L_x_29:
[----:B------:R-:W-:Y:S01]  /*1fd0*/  DMUL R6, R6, 8.11296384146066816958e+31 ;  /* 0x4690000006067828 */ /* 0x000fe20000000000 */
[----:B------:R-:W-:-:S05]  /*1fe0*/  MOV R10, R12 ;  /* 0x0000000c000a7202 */ /* 0x000fca0000000f00 */
[----:B------:R-:W0:Y:S02]  /*1ff0*/  MUFU.RCP64H R11, R7 ;  /* 0x00000007000b7308 */ /* 0x000e240000001800 */
[----:B0-----:R-:W-:-:S08]  /*2000*/  DFMA R12, -R6, R10, 1 ;  /* 0x3ff00000060c742b */ /* 0x001fd0000000010a */
[----:B------:R-:W-:-:S08]  /*2010*/  DFMA R12, R12, R12, R12 ;  /* 0x0000000c0c0c722b */ /* 0x000fd0000000000c */
[----:B------:R-:W-:-:S08]  /*2020*/  DFMA R12, R10, R12, R10 ;  /* 0x0000000c0a0c722b */ /* 0x000fd0000000000a */
[----:B------:R-:W-:-:S08]  /*2030*/  DFMA R10, -R6, R12, 1 ;  /* 0x3ff00000060a742b */ /* 0x000fd0000000010c */
[----:B------:R-:W-:-:S08]  /*2040*/  DFMA R10, R12, R10, R12 ;  /* 0x0000000a0c0a722b */ /* 0x000fd0000000000c */
[----:B------:R-:W-:Y:S01]  /*2050*/  DMUL R10, R10, 8.11296384146066816958e+31 ;  /* 0x469000000a0a7828 */ /* 0x000fe20000000000 */
[----:B------:R-:W-:Y:S10]  /*2060*/  BRA `(.L_x_28) ;  /* 0x0000000000087947 */ /* 0x000ff40003800000 */
.L_x_27:
[----:B------:R-:W-:Y:S01]  /*2070*/  LOP3.LUT R11, R7, 0x80000, RZ, 0xfc, !PT ;  /* 0x00080000070b7812 */ /* 0x000fe200078efcff */
[----:B------:R-:W-:-:S07]  /*2080*/  IMAD.MOV.U32 R10, RZ, RZ, R6 ;  /* 0x000000ffff0a7224 */ /* 0x000fce00078e0006 */
.L_x_28:
[----:B------:R-:W-:Y:S05]  /*2090*/  BSYNC.RECONVERGENT B1 ;  /* 0x0000000000017941 */ /* 0x000fea0003800200 */
.L_x_26:
[----:B------:R-:W-:Y:S01]  /*20a0*/  IMAD.MOV.U32 R5, RZ, RZ, 0x0 ;  /* 0x00000000ff057424 */ /* 0x000fe200078e00ff */
[----:B------:R-:W-:Y:S01]  /*20b0*/  MOV R13, R11 ;  /* 0x0000000b000d7202 */ /* 0x000fe20000000f00 */
[----:B------:R-:W-:Y:S02]  /*20c0*/  IMAD.MOV.U32 R12, RZ, RZ, R10 ;  /* 0x000000ffff0c7224 */ /* 0x000fe400078e000a */
[----:B------:R-:W-:Y:S05]  /*20d0*/  RET.REL.NODEC R4 `(_Z8deviceZPPiiiPfS0_) ;  /* 0xffffffdc04c87950 */ /* 0x000fea0003c3ffff */
        .weak           $__internal_1_$__cuda_sm20_sqrt_rn_f32_slowpath
        .type           $__internal_1_$__cuda_sm20_sqrt_rn_f32_slowpath,@function
        .size           $__internal_1_$__cuda_sm20_sqrt_rn_f32_slowpath,($__internal_2_$__cuda_sm3x_div_rn_noftz_f32_slowpath - $__internal_1_$__cuda_sm20_sqrt_rn_f32_slowpath)
$__internal_1_$__cuda_sm20_sqrt_rn_f32_slowpath:
[----:B------:R-:W-:-:S13]  /*20e0*/  LOP3.LUT P0, RZ, R0, 0x7fffffff, RZ, 0xc0, !PT ;  /* 0x7fffffff00ff7812 */ /* 0x000fda000780c0ff */
[----:B------:R-:W-:Y:S01]  /*20f0*/  @!P0 IMAD.MOV.U32 R3, RZ, RZ, R0 ;  /* 0x000000ffff038224 */ /* 0x000fe200078e0000 */
[----:B------:R-:W-:Y:S06]  /*2100*/  @!P0 BRA `(.L_x_30) ;  /* 0x0000000000408947 */ /* 0x000fec0003800000 */
[----:B------:R-:W-:-:S13]  /*2110*/  FSETP.GEU.FTZ.AND P0, PT, R0, RZ, PT ;  /* 0x000000ff0000720b */ /* 0x000fda0003f1e000 */
[----:B------:R-:W-:Y:S01]  /*2120*/  @!P0 MOV R3, 0x7fffffff ;  /* 0x7fffffff00038802 */ /* 0x000fe20000000f00 */
[----:B------:R-:W-:Y:S06]  /*2130*/  @!P0 BRA `(.L_x_30) ;  /* 0x0000000000348947 */ /* 0x000fec0003800000 */
[----:B------:R-:W-:-:S13]  /*2140*/  FSETP.GTU.FTZ.AND P0, PT, |R0|, +INF , PT ;  /* 0x7f8000000000780b */ /* 0x000fda0003f1c200 */
[----:B------:R-:W-:Y:S01]  /*2150*/  @P0 FADD.FTZ R3, R0, 1 ;  /* 0x3f80000000030421 */ /* 0x000fe20000010000 */
[----:B------:R-:W-:Y:S06]  /*2160*/  @P0 BRA `(.L_x_30) ;  /* 0x0000000000280947 */ /* 0x000fec0003800000 */
[----:B------:R-:W-:-:S13]  /*2170*/  FSETP.NEU.FTZ.AND P0, PT, |R0|, +INF , PT ;  /* 0x7f8000000000780b */ /* 0x000fda0003f1d200 */
[----:B------:R-:W-:-:S04]  /*2180*/  @P0 FFMA R5, R0, 1.84467440737095516160e+19, RZ ;  /* 0x5f80000000050823 */ /* 0x000fc800000000ff */
[----:B------:R-:W0:Y:S02]  /*2190*/  @P0 MUFU.RSQ R6, R5 ;  /* 0x0000000500060308 */ /* 0x000e240000001400 */
[----:B0-----:R-:W-:Y:S01]  /*21a0*/  @P0 FMUL.FTZ R8, R5, R6 ;  /* 0x0000000605080220 */ /* 0x001fe20000410000 */
[----:B------:R-:W-:-:S03]  /*21b0*/  @P0 FMUL.FTZ R6, R6, 0.5 ;  /* 0x3f00000006060820 */ /* 0x000fc60000410000 */
[----:B------:R-:W-:-:S04]  /*21c0*/  @P0 FADD.FTZ R3, -R8, -RZ ;  /* 0x800000ff08030221 */ /* 0x000fc80000010100 */
[----:B------:R-:W-:Y:S01]  /*21d0*/  @P0 FFMA R7, R8, R3, R5 ;  /* 0x0000000308070223 */ /* 0x000fe20000000005 */
[----:B------:R-:W-:-:S03]  /*21e0*/  @!P0 IMAD.MOV.U32 R3, RZ, RZ, R0 ;  /* 0x000000ffff038224 */ /* 0x000fc600078e0000 */
[----:B------:R-:W-:-:S04]  /*21f0*/  @P0 FFMA R6, R7, R6, R8 ;  /* 0x0000000607060223 */ /* 0x000fc80000000008 */
[----:B------:R-:W-:-:S07]  /*2200*/  @P0 FMUL.FTZ R3, R6, 2.3283064365386962891e-10 ;  /* 0x2f80000006030820 */ /* 0x000fce0000410000 */
.L_x_30:
[----:B------:R-:W-:Y:S02]  /*2210*/  HFMA2 R7, -RZ, RZ, 0, 0 ;  /* 0x00000000ff077431 */ /* 0x000fe400000001ff */
[----:B------:R-:W-:-:S04]  /*2220*/  IMAD.MOV.U32 R6, RZ, RZ, R9 ;  /* 0x000000ffff067224 */ /* 0x000fc800078e0009 */
[----:B------:R-:W-:Y:S05]  /*2230*/  RET.REL.NODEC R6 `(_Z8deviceZPPiiiPfS0_) ;  /* 0xffffffdc06707950 */ /* 0x000fea0003c3ffff */
        .weak           $__internal_2_$__cuda_sm3x_div_rn_noftz_f32_slowpath
        .type           $__internal_2_$__cuda_sm3x_div_rn_noftz_f32_slowpath,@function
        .size           $__internal_2_$__cuda_sm3x_div_rn_noftz_f32_slowpath,($_Z8deviceZPPiiiPfS0_$__internal_accurate_pow - $__internal_2_$__cuda_sm3x_div_rn_noftz_f32_slowpath)
$__internal_2_$__cuda_sm3x_div_rn_noftz_f32_slowpath:
[----:B------:R-:W-:Y:S01]  /*2240*/  SHF.R.U32.HI R7, RZ, 0x17, R3 ;  /* 0x00000017ff077819 */ /* 0x000fe20000011603 */
[----:B------:R-:W-:Y:S01]  /*2250*/  BSSY.RECONVERGENT B2, `(.L_x_31) ;  /* 0x0000062000027945 */ /* 0x000fe20003800200 */
[----:B------:R-:W-:Y:S02]  /*2260*/  SHF.R.U32.HI R5, RZ, 0x17, R0 ;  /* 0x00000017ff057819 */ /* 0x000fe40000011600 */
[----:B------:R-:W-:Y:S02]  /*2270*/  LOP3.LUT R12, R7, 0xff, RZ, 0xc0, !PT ;  /* 0x000000ff070c7812 */ /* 0x000fe400078ec0ff */
[----:B------:R-:W-:-:S03]  /*2280*/  LOP3.LUT R10, R5, 0xff, RZ, 0xc0, !PT ;  /* 0x000000ff050a7812 */ /* 0x000fc600078ec0ff */
[----:B------:R-:W-:Y:S02]  /*2290*/  VIADD R8, R12, 0xffffffff ;  /* 0xffffffff0c087836 */ /* 0x000fe40000000000 */
[----:B------:R-:W-:-:S03]  /*22a0*/  VIADD R7, R10, 0xffffffff ;  /* 0xffffffff0a077836 */ /* 0x000fc60000000000 */
[----:B------:R-:W-:-:S04]  /*22b0*/  ISETP.GT.U32.AND P0, PT, R8, 0xfd, PT ;  /* 0x000000fd0800780c */ /* 0x000fc80003f04070 */
[----:B------:R-:W-:-:S13]  /*22c0*/  ISETP.GT.U32.OR P0, PT, R7, 0xfd, P0 ;  /* 0x000000fd0700780c */ /* 0x000fda0000704470 */
[----:B------:R-:W-:Y:S01]  /*22d0*/  @!P0 MOV R5, RZ ;  /* 0x000000ff00058202 */ /* 0x000fe20000000f00 */
[----:B------:R-:W-:Y:S06]  /*22e0*/  @!P0 BRA `(.L_x_32) ;  /* 0x00000000005c8947 */ /* 0x000fec0003800000 */
[----:B------:R-:W-:Y:S02]  /*22f0*/  FSETP.GTU.FTZ.AND P0, PT, |R0|, +INF , PT ;  /* 0x7f8000000000780b */ /* 0x000fe40003f1c200 */
[----:B------:R-:W-:-:S04]  /*2300*/  FSETP.GTU.FTZ.AND P1, PT, |R3|, +INF , PT ;  /* 0x7f8000000300780b */ /* 0x000fc80003f3c200 */
[----:B------:R-:W-:-:S13]  /*2310*/  PLOP3.LUT P0, PT, P0, P1, PT, 0xf8, 0x8f ;  /* 0x00000000008f781c */ /* 0x000fda0000703f70 */
[----:B------:R-:W-:Y:S05]  /*2320*/  @P0 BRA `(.L_x_33) ;  /* 0x00000004004c0947 */ /* 0x000fea0003800000 */
[----:B------:R-:W-:-:S13]  /*2330*/  LOP3.LUT P0, RZ, R3, 0x7fffffff, R0, 0xc8, !PT ;  /* 0x7fffffff03ff7812 */ /* 0x000fda000780c800 */
[----:B------:R-:W-:Y:S05]  /*2340*/  @!P0 BRA `(.L_x_34) ;  /* 0x00000004003c8947 */ /* 0x000fea0003800000 */
[C---:B------:R-:W-:Y:S02]  /*2350*/  FSETP.NEU.FTZ.AND P1, PT, |R0|.reuse, +INF , PT ;  /* 0x7f8000000000780b */ /* 0x040fe40003f3d200 */
[----:B------:R-:W-:Y:S02]  /*2360*/  FSETP.NEU.FTZ.AND P2, PT, |R3|, +INF , PT ;  /* 0x7f8000000300780b */ /* 0x000fe40003f5d200 */
[----:B------:R-:W-:-:S11]  /*2370*/  FSETP.NEU.FTZ.AND P0, PT, |R0|, +INF , PT ;  /* 0x7f8000000000780b */ /* 0x000fd60003f1d200 */
[----:B------:R-:W-:Y:S05]  /*2380*/  @!P2 BRA !P1, `(.L_x_34) ;  /* 0x00000004002ca947 */ /* 0x000fea0004800000 */
[----:B------:R-:W-:-:S04]  /*2390*/  LOP3.LUT P1, RZ, R0, 0x7fffffff, RZ, 0xc0, !PT ;  /* 0x7fffffff00ff7812 */ /* 0x000fc8000782c0ff */
[----:B------:R-:W-:-:S13]  /*23a0*/  PLOP3.LUT P1, PT, P2, P1, PT, 0x2f, 0xf2 ;  /* 0x0000000000f2781c */ /* 0x000fda0001722577 */
[----:B------:R-:W-:Y:S05]  /*23b0*/  @P1 BRA `(.L_x_35) ;  /* 0x0000000400181947 */ /* 0x000fea0003800000 */
[----:B------:R-:W-:-:S04]  /*23c0*/  LOP3.LUT P1, RZ, R3, 0x7fffffff, RZ, 0xc0, !PT ;  /* 0x7fffffff03ff7812 */ /* 0x000fc8000782c0ff */
[----:B------:R-:W-:-:S13]  /*23d0*/  PLOP3.LUT P0, PT, P0, P1, PT, 0x2f, 0xf2 ;  /* 0x0000000000f2781c */ /* 0x000fda0000702577 */
[----:B------:R-:W-:Y:S05]  /*23e0*/  @P0 BRA `(.L_x_36) ;  /* 0x0000000400000947 */ /* 0x000fea0003800000 */
[----:B------:R-:W-:Y:S02]  /*23f0*/  ISETP.GE.AND P0, PT, R7, RZ, PT ;  /* 0x000000ff0700720c */ /* 0x000fe40003f06270 */
[----:B------:R-:W-:-:S11]  /*2400*/  ISETP.GE.AND P1, PT, R8, RZ, PT ;  /* 0x000000ff0800720c */ /* 0x000fd60003f26270 */
[----:B------:R-:W-:Y:S02]  /*2410*/  @P0 IMAD.MOV.U32 R5, RZ, RZ, RZ ;  /* 0x000000ffff050224 */ /* 0x000fe400078e00ff */
[----:B------:R-:W-:Y:S01]  /*2420*/  @!P0 FFMA R0, R0, 1.84467440737095516160e+19, RZ ;  /* 0x5f80000000008823 */ /* 0x000fe200000000ff */
[----:B------:R-:W-:Y:S02]  /*2430*/  @!P0 IMAD.MOV.U32 R5, RZ, RZ, -0x40 ;  /* 0xffffffc0ff058424 */ /* 0x000fe400078e00ff */
[----:B------:R-:W-:-:S03]  /*2440*/  @!P1 FFMA R3, R3, 1.84467440737095516160e+19, RZ ;  /* 0x5f80000003039823 */ /* 0x000fc600000000ff */
[----:B------:R-:W-:-:S07]  /*2450*/  @!P1 IADD3 R5, PT, PT, R5, 0x40, RZ ;  /* 0x0000004005059810 */ /* 0x000fce0007ffe0ff */
.L_x_32:
[----:B------:R-:W-:Y:S01]  /*2460*/  LEA R8, R12, 0xc0800000, 0x17 ;  /* 0xc08000000c087811 */ /* 0x000fe200078eb8ff */
[----:B------:R-:W-:Y:S04]  /*2470*/  BSSY.RECONVERGENT B3, `(.L_x_37) ;  /* 0x0000036000037945 */ /* 0x000fe80003800200 */
[----:B------:R-:W-:Y:S02]  /*2480*/  IMAD.IADD R8, R3, 0x1, -R8 ;  /* 0x0000000103087824 */ /* 0x000fe400078e0a08 */
[----:B------:R-:W-:Y:S02]  /*2490*/  VIADD R3, R10, 0xffffff81 ;  /* 0xffffff810a037836 */ /* 0x000fe40000000000 */
[----:B------:R0:W1:Y:S01]  /*24a0*/  MUFU.RCP R7, R8 ;  /* 0x0000000800077308 */ /* 0x0000620000001000 */
[----:B------:R-:W-:Y:S01]  /*24b0*/  FADD.FTZ R9, -R8, -RZ ;  /* 0x800000ff08097221 */ /* 0x000fe20000010100 */
[C---:B------:R-:W-:Y:S01]  /*24c0*/  IMAD R0, R3.reuse, -0x800000, R0 ;  /* 0xff80000003007824 */ /* 0x040fe200078e0200 */
[----:B0-----:R-:W-:-:S04]  /*24d0*/  IADD3 R8, PT, PT, R3, 0x7f, -R12 ;  /* 0x0000007f03087810 */ /* 0x001fc80007ffe80c */
[----:B------:R-:W-:Y:S01]  /*24e0*/  IADD3 R8, PT, PT, R8, R5, RZ ;  /* 0x0000000508087210 */ /* 0x000fe20007ffe0ff */
[----:B-1----:R-:W-:-:S04]  /*24f0*/  FFMA R10, R7, R9, 1 ;  /* 0x3f800000070a7423 */ /* 0x002fc80000000009 */
[----:B------:R-:W-:-:S04]  /*2500*/  FFMA R14, R7, R10, R7 ;  /* 0x0000000a070e7223 */ /* 0x000fc80000000007 */
[----:B------:R-:W-:-:S04]  /*2510*/  FFMA R7, R0, R14, RZ ;  /* 0x0000000e00077223 */ /* 0x000fc800000000ff */
[----:B------:R-:W-:-:S04]  /*2520*/  FFMA R10, R9, R7, R0 ;  /* 0x00000007090a7223 */ /* 0x000fc80000000000 */
[----:B------:R-:W-:-:S04]  /*2530*/  FFMA R7, R14, R10, R7 ;  /* 0x0000000a0e077223 */ /* 0x000fc80000000007 */
[----:B------:R-:W-:-:S04]  /*2540*/  FFMA R10, R9, R7, R0 ;  /* 0x00000007090a7223 */ /* 0x000fc80000000000 */
[----:B------:R-:W-:-:S05]  /*2550*/  FFMA R0, R14, R10, R7 ;  /* 0x0000000a0e007223 */ /* 0x000fca0000000007 */
[----:B------:R-:W-:-:S04]  /*2560*/  SHF.R.U32.HI R3, RZ, 0x17, R0 ;  /* 0x00000017ff037819 */ /* 0x000fc80000011600 */
[----:B------:R-:W-:-:S05]  /*2570*/  LOP3.LUT R3, R3, 0xff, RZ, 0xc0, !PT ;  /* 0x000000ff03037812 */ /* 0x000fca00078ec0ff */
[----:B------:R-:W-:-:S04]  /*2580*/  IMAD.IADD R9, R3, 0x1, R8 ;  /* 0x0000000103097824 */ /* 0x000fc800078e0208 */
[----:B------:R-:W-:-:S05]  /*2590*/  VIADD R3, R9, 0xffffffff ;  /* 0xffffffff09037836 */ /* 0x000fca0000000000 */
[----:B------:R-:W-:-:S13]  /*25a0*/  ISETP.GE.U32.AND P0, PT, R3, 0xfe, PT ;  /* 0x000000fe0300780c */ /* 0x000fda0003f06070 */
[----:B------:R-:W-:Y:S05]  /*25b0*/  @!P0 BRA `(.L_x_38) ;  /* 0x0000000000808947 */ /* 0x000fea0003800000 */
[----:B------:R-:W-:-:S13]  /*25c0*/  ISETP.GT.AND P0, PT, R9, 0xfe, PT ;  /* 0x000000fe0900780c */ /* 0x000fda0003f04270 */
[----:B------:R-:W-:Y:S05]  /*25d0*/  @P0 BRA `(.L_x_39) ;  /* 0x00000000006c0947 */ /* 0x000fea0003800000 */
[----:B------:R-:W-:-:S13]  /*25e0*/  ISETP.GE.AND P0, PT, R9, 0x1, PT ;  /* 0x000000010900780c */ /* 0x000fda0003f06270 */
[----:B------:R-:W-:Y:S05]  /*25f0*/  @P0 BRA `(.L_x_40) ;  /* 0x0000000000740947 */ /* 0x000fea0003800000 */
[----:B------:R-:W-:Y:S02]  /*2600*/  ISETP.GE.AND P0, PT, R9, -0x18, PT ;  /* 0xffffffe80900780c */ /* 0x000fe40003f06270 */
[----:B------:R-:W-:-:S11]  /*2610*/  LOP3.LUT R0, R0, 0x80000000, RZ, 0xc0, !PT ;  /* 0x8000000000007812 */ /* 0x000fd600078ec0ff */
[----:B------:R-:W-:Y:S05]  /*2620*/  @!P0 BRA `(.L_x_40) ;  /* 0x0000000000688947 */ /* 0x000fea0003800000 */
[CCC-:B------:R-:W-:Y:S01]  /*2630*/  FFMA.RZ R3, R14.reuse, R10.reuse, R7.reuse ;  /* 0x0000000a0e037223 */ /* 0x1c0fe2000000c007 */
[CCC-:B------:R-:W-:Y:S01]  /*2640*/  FFMA.RM R8, R14.reuse, R10.reuse, R7.reuse ;  /* 0x0000000a0e087223 */ /* 0x1c0fe20000004007 */
[C---:B------:R-:W-:Y:S02]  /*2650*/  ISETP.NE.AND P2, PT, R9.reuse, RZ, PT ;  /* 0x000000ff0900720c */ /* 0x040fe40003f45270 */
[----:B------:R-:W-:Y:S02]  /*2660*/  ISETP.NE.AND P1, PT, R9, RZ, PT ;  /* 0x000000ff0900720c */ /* 0x000fe40003f25270 */
[----:B------:R-:W-:Y:S01]  /*2670*/  LOP3.LUT R5, R3, 0x7fffff, RZ, 0xc0, !PT ;  /* 0x007fffff03057812 */ /* 0x000fe200078ec0ff */
[----:B------:R-:W-:Y:S01]  /*2680*/  FFMA.RP R3, R14, R10, R7 ;  /* 0x0000000a0e037223 */ /* 0x000fe20000008007 */
[----:B------:R-:W-:Y:S01]  /*2690*/  IADD3 R10, PT, PT, R9, 0x20, RZ ;  /* 0x00000020090a7810 */ /* 0x000fe20007ffe0ff */
[----:B------:R-:W-:Y:S01]  /*26a0*/  IMAD.MOV R7, RZ, RZ, -R9 ;  /* 0x000000ffff077224 */ /* 0x000fe200078e0a09 */
[----:B------:R-:W-:-:S02]  /*26b0*/  LOP3.LUT R5, R5, 0x800000, RZ, 0xfc, !PT ;  /* 0x0080000005057812 */ /* 0x000fc400078efcff */
[----:B------:R-:W-:Y:S02]  /*26c0*/  FSETP.NEU.FTZ.AND P0, PT, R3, R8, PT ;  /* 0x000000080300720b */ /* 0x000fe40003f1d000 */
[----:B------:R-:W-:Y:S02]  /*26d0*/  SHF.L.U32 R10, R5, R10, RZ ;  /* 0x0000000a050a7219 */ /* 0x000fe400000006ff */
[----:B------:R-:W-:Y:S02]  /*26e0*/  SEL R8, R7, RZ, P2 ;  /* 0x000000ff07087207 */ /* 0x000fe40001000000 */
[----:B------:R-:W-:Y:S02]  /*26f0*/  ISETP.NE.AND P1, PT, R10, RZ, P1 ;  /* 0x000000ff0a00720c */ /* 0x000fe40000f25270 */
[----:B------:R-:W-:Y:S02]  /*2700*/  SHF.R.U32.HI R8, RZ, R8, R5 ;  /* 0x00000008ff087219 */ /* 0x000fe40000011605 */
[----:B------:R-:W-:-:S02]  /*2710*/  PLOP3.LUT P0, PT, P0, P1, PT, 0xf8, 0x8f ;  /* 0x00000000008f781c */ /* 0x000fc40000703f70 */
[----:B------:R-:W-:Y:S02]  /*2720*/  SHF.R.U32.HI R10, RZ, 0x1, R8 ;  /* 0x00000001ff0a7819 */ /* 0x000fe40000011608 */
[----:B------:R-:W-:-:S04]  /*2730*/  SEL R3, RZ, 0x1, !P0 ;  /* 0x00000001ff037807 */ /* 0x000fc80004000000 */
[----:B------:R-:W-:-:S04]  /*2740*/  LOP3.LUT R3, R3, 0x1, R10, 0xf8, !PT ;  /* 0x0000000103037812 */ /* 0x000fc800078ef80a */
[----:B------:R-:W-:-:S05]  /*2750*/  LOP3.LUT R3, R3, R8, RZ, 0xc0, !PT ;  /* 0x0000000803037212 */ /* 0x000fca00078ec0ff */
[----:B------:R-:W-:-:S05]  /*2760*/  IMAD.IADD R3, R10, 0x1, R3 ;  /* 0x000000010a037824 */ /* 0x000fca00078e0203 */
[----:B------:R-:W-:Y:S01]  /*2770*/  LOP3.LUT R0, R3, R0, RZ, 0xfc, !PT ;  /* 0x0000000003007212 */ /* 0x000fe200078efcff */
[----:B------:R-:W-:Y:S06]  /*2780*/  BRA `(.L_x_40) ;  /* 0x0000000000107947 */ /* 0x000fec0003800000 */
.L_x_39:
[----:B------:R-:W-:-:S04]  /*2790*/  LOP3.LUT R0, R0, 0x80000000, RZ, 0xc0, !PT ;  /* 0x8000000000007812 */ /* 0x000fc800078ec0ff */
[----:B------:R-:W-:Y:S01]  /*27a0*/  LOP3.LUT R0, R0, 0x7f800000, RZ, 0xfc, !PT ;  /* 0x7f80000000007812 */ /* 0x000fe200078efcff */
[----:B------:R-:W-:Y:S06]  /*27b0*/  BRA `(.L_x_40) ;  /* 0x0000000000047947 */ /* 0x000fec0003800000 */
.L_x_38:
[----:B------:R-:W-:-:S07]  /*27c0*/  LEA R0, R8, R0, 0x17 ;  /* 0x0000000008007211 */ /* 0x000fce00078eb8ff */
.L_x_40:
[----:B------:R-:W-:Y:S05]  /*27d0*/  BSYNC.RECONVERGENT B3 ;  /* 0x0000000000037941 */ /* 0x000fea0003800200 */
.L_x_37:
[----:B------:R-:W-:Y:S05]  /*27e0*/  BRA `(.L_x_41) ;  /* 0x0000000000207947 */ /* 0x000fea0003800000 */
.L_x_36:
[----:B------:R-:W-:-:S04]  /*27f0*/  LOP3.LUT R0, R3, 0x80000000, R0, 0x48, !PT ;  /* 0x8000000003007812 */ /* 0x000fc800078e4800 */
[----:B------:R-:W-:Y:S01]  /*2800*/  LOP3.LUT R0, R0, 0x7f800000, RZ, 0xfc, !PT ;  /* 0x7f80000000007812 */ /* 0x000fe200078efcff */
[----:B------:R-:W-:Y:S06]  /*2810*/  BRA `(.L_x_41) ;  /* 0x0000000000147947 */ /* 0x000fec0003800000 */
.L_x_35:
[----:B------:R-:W-:Y:S01]  /*2820*/  LOP3.LUT R0, R3, 0x80000000, R0, 0x48, !PT ;  /* 0x8000000003007812 */ /* 0x000fe200078e4800 */
[----:B------:R-:W-:Y:S06]  /*2830*/  BRA `(.L_x_41) ;  /* 0x00000000000c7947 */ /* 0x000fec0003800000 */
.L_x_34:
[----:B------:R-:W0:Y:S01]  /*2840*/  MUFU.RSQ R0, -QNAN ;  /* 0xffc0000000007908 */ /* 0x000e220000001400 */
[----:B------:R-:W-:Y:S05]  /*2850*/  BRA `(.L_x_41) ;  /* 0x0000000000047947 */ /* 0x000fea0003800000 */
.L_x_33:
[----:B------:R-:W-:-:S07]  /*2860*/  FADD.FTZ R0, R0, R3 ;  /* 0x0000000300007221 */ /* 0x000fce0000010000 */
.L_x_41:
[----:B------:R-:W-:Y:S05]  /*2870*/  BSYNC.RECONVERGENT B2 ;  /* 0x0000000000027941 */ /* 0x000fea0003800200 */
.L_x_31:
[----:B------:R-:W-:-:S04]  /*2880*/  IMAD.MOV.U32 R7, RZ, RZ, 0x0 ;  /* 0x00000000ff077424 */ /* 0x000fc800078e00ff */
[----:B0-----:R-:W-:Y:S05]  /*2890*/  RET.REL.NODEC R6 `(_Z8deviceZPPiiiPfS0_) ;  /* 0xffffffd406d87950 */ /* 0x001fea0003c3ffff */
        .type           $_Z8deviceZPPiiiPfS0_$__internal_accurate_pow,@function
        .size           $_Z8deviceZPPiiiPfS0_$__internal_accurate_pow,(.L_x_95 - $_Z8deviceZPPiiiPfS0_$__internal_accurate_pow)
$_Z8deviceZPPiiiPfS0_$__internal_accurate_pow:
[----:B------:R-:W0:Y:S01]  /*28a0*/  MUFU.RCP64H R17, 2.25 ;  /* 0x4002000000117908 */ /* 0x000e220000001800 */
[----:B------:R-:W-:Y:S02]  /*28b0*/  HFMA2 R9, -RZ, RZ, 2.00390625, 0 ;  /* 0x40020000ff097431 */ /* 0x000fe400000001ff */
[----:B------:R-:W-:Y:S01]  /*28c0*/  IMAD.MOV.U32 R8, RZ, RZ, 0x0 ;  /* 0x00000000ff087424 */ /* 0x000fe200078e00ff */
[----:B------:R-:W-:Y:S01]  /*28d0*/  MOV R11, 0x3ed0f5d2 ;  /* 0x3ed0f5d2000b7802 */ /* 0x000fe20000000f00 */
[----:B------:R-:W-:Y:S01]  /*28e0*/  IMAD.MOV.U32 R16, RZ, RZ, RZ ;  /* 0x000000ffff107224 */ /* 0x000fe200078e00ff */
[----:B------:R-:W-:Y:S01]  /*28f0*/  UMOV UR4, 0x7d2cafe2 ;  /* 0x7d2cafe200047882 */ /* 0x000fe20000000000 */
[----:B------:R-:W-:Y:S01]  /*2900*/  IMAD.MOV.U32 R10, RZ, RZ, 0x41ad3b5a ;  /* 0x41ad3b5aff0a7424 */ /* 0x000fe200078e00ff */
[----:B------:R-:W-:-:S03]  /*2910*/  UMOV UR5, 0x3eb0f5ff ;  /* 0x3eb0f5ff00057882 */ /* 0x000fc60000000000 */
[----:B0-----:R-:W-:-:S08]  /*2920*/  DFMA R8, R16, -R8, 1 ;  /* 0x3ff000001008742b */ /* 0x001fd00000000808 */
[----:B------:R-:W-:-:S08]  /*2930*/  DFMA R8, R8, R8, R8 ;  /* 0x000000080808722b */ /* 0x000fd00000000008 */
[----:B------:R-:W-:-:S08]  /*2940*/  DFMA R16, R16, R8, R16 ;  /* 0x000000081010722b */ /* 0x000fd00000000010 */
[----:B------:R-:W-:-:S08]  /*2950*/  DMUL R8, R16, 0.25 ;  /* 0x3fd0000010087828 */ /* 0x000fd00000000000 */
[----:B------:R-:W-:-:S08]  /*2960*/  DFMA R8, R16, 0.25, R8 ;  /* 0x3fd000001008782b */ /* 0x000fd00000000008 */
[C---:B------:R-:W-:Y:S02]  /*2970*/  DMUL R14, R8.reuse, R8 ;  /* 0x00000008080e7228 */ /* 0x040fe40000000000 */
[----:B------:R-:W-:-:S06]  /*2980*/  DADD R12, -R8, 0.25 ;  /* 0x3fd00000080c7429 */ /* 0x000fcc0000000100 */
[----:B------:R-:W-:Y:S01]  /*2990*/  DFMA R10, R14, UR4, R10 ;  /* 0x000000040e0a7c2b */ /* 0x000fe2000800000a */
[----:B------:R-:W-:Y:S01]  /*29a0*/  UMOV UR4, 0x75488a3f ;  /* 0x75488a3f00047882 */ /* 0x000fe20000000000 */
[----:B------:R-:W-:Y:S01]  /*29b0*/  UMOV UR5, 0x3ef3b20a ;  /* 0x3ef3b20a00057882 */ /* 0x000fe20000000000 */
[----:B------:R-:W-:Y:S02]  /*29c0*/  DADD R20, R12, R12 ;  /* 0x000000000c147229 */ /* 0x000fe4000000000c */
[----:B------:R-:W-:-:S03]  /*29d0*/  DMUL R12, R8, R8 ;  /* 0x00000008080c7228 */ /* 0x000fc60000000000 */
[----:B------:R-:W-:Y:S01]  /*29e0*/  DFMA R10, R14, R10, UR4 ;  /* 0x000000040e0a7e2b */ /* 0x000fe2000800000a */
[----:B------:R-:W-:Y:S01]  /*29f0*/  UMOV UR4, 0xe4faecd5 ;  /* 0xe4faecd500047882 */ /* 0x000fe20000000000 */
[----:B------:R-:W-:Y:S01]  /*2a00*/  UMOV UR5, 0x3f1745cd ;  /* 0x3f1745cd00057882 */ /* 0x000fe20000000000 */
[----:B------:R-:W-:-:S05]  /*2a10*/  DFMA R20, -R8, 0.25, R20 ;  /* 0x3fd000000814782b */ /* 0x000fca0000000114 */
[----:B------:R-:W-:Y:S01]  /*2a20*/  DFMA R10, R14, R10, UR4 ;  /* 0x000000040e0a7e2b */ /* 0x000fe2000800000a */
[----:B------:R-:W-:Y:S01]  /*2a30*/  UMOV UR4, 0x258a578b ;  /* 0x258a578b00047882 */ /* 0x000fe20000000000 */
[----:B------:R-:W-:Y:S01]  /*2a40*/  UMOV UR5, 0x3f3c71c7 ;  /* 0x3f3c71c700057882 */ /* 0x000fe20000000000 */
[----:B------:R-:W-:-:S05]  /*2a50*/  DMUL R16, R16, R20 ;  /* 0x0000001410107228 */ /* 0x000fca0000000000 */
[----:B------:R-:W-:Y:S01]  /*2a60*/  DFMA R10, R14, R10, UR4 ;  /* 0x000000040e0a7e2b */ /* 0x000fe2000800000a */
[----:B------:R-:W-:Y:S01]  /*2a70*/  UMOV UR4, 0x9242b910 ;  /* 0x9242b91000047882 */ /* 0x000fe20000000000 */
[----:B------:R-:W-:-:S03]  /*2a80*/  UMOV UR5, 0x3f624924 ;  /* 0x3f62492400057882 */ /* 0x000fc60000000000 */
[----:B------:R-:W-:Y:S02]  /*2a90*/  VIADD R25, R17, 0x100000 ;  /* 0x0010000011197836 */ /* 0x000fe40000000000 */
[----:B------:R-:W-:Y:S01]  /*2aa0*/  IMAD.MOV.U32 R24, RZ, RZ, R16 ;  /* 0x000000ffff187224 */ /* 0x000fe200078e0010 */
[----:B------:R-:W-:Y:S01]  /*2ab0*/  DFMA R10, R14, R10, UR4 ;  /* 0x000000040e0a7e2b */ /* 0x000fe2000800000a */
[----:B------:R-:W-:Y:S01]  /*2ac0*/  UMOV UR4, 0x99999dfb ;  /* 0x99999dfb00047882 */ /* 0x000fe20000000000 */
[----:B------:R-:W-:-:S06]  /*2ad0*/  UMOV UR5, 0x3f899999 ;  /* 0x3f89999900057882 */ /* 0x000fcc0000000000 */
[----:B------:R-:W-:Y:S01]  /*2ae0*/  DFMA R18, R14, R10, UR4 ;  /* 0x000000040e127e2b */ /* 0x000fe2000800000a */
[----:B------:R-:W-:Y:S01]  /*2af0*/  UMOV UR4, 0x55555555 ;  /* 0x5555555500047882 */ /* 0x000fe20000000000 */
[----:B------:R-:W-:-:S06]  /*2b00*/  UMOV UR5, 0x3fb55555 ;  /* 0x3fb5555500057882 */ /* 0x000fcc0000000000 */
[----:B------:R-:W-:-:S08]  /*2b10*/  DFMA R10, R14, R18, UR4 ;  /* 0x000000040e0a7e2b */ /* 0x000fd00008000012 */
[----:B------:R-:W-:Y:S01]  /*2b20*/  DADD R22, -R10, UR4 ;  /* 0x000000040a167e29 */ /* 0x000fe20008000100 */
[----:B------:R-:W-:Y:S01]  /*2b30*/  UMOV UR4, 0xb9e7b0 ;  /* 0x00b9e7b000047882 */ /* 0x000fe20000000000 */
[----:B------:R-:W-:-:S06]  /*2b40*/  UMOV UR5, 0x3c46a4cb ;  /* 0x3c46a4cb00057882 */ /* 0x000fcc0000000000 */
[----:B------:R-:W-:Y:S02]  /*2b50*/  DFMA R18, R14, R18, R22 ;  /* 0x000000120e12722b */ /* 0x000fe40000000016 */
[C---:B------:R-:W-:Y:S02]  /*2b60*/  DMUL R14, R8.reuse, R12 ;  /* 0x0000000c080e7228 */ /* 0x040fe40000000000 */
[----:B------:R-:W-:-:S04]  /*2b70*/  DFMA R22, R8, R8, -R12 ;  /* 0x000000080816722b */ /* 0x000fc8000000080c */
[----:B------:R-:W-:Y:S01]  /*2b80*/  DADD R18, R18, -UR4 ;  /* 0x8000000412127e29 */ /* 0x000fe20008000000 */
[----:B------:R-:W-:Y:S01]  /*2b90*/  UMOV UR4, 0x0 ;  /* 0x0000000000047882 */ /* 0x000fe20000000000 */
[C---:B------:R-:W-:Y:S01]  /*2ba0*/  DFMA R20, R8.reuse, R12, -R14 ;  /* 0x0000000c0814722b */ /* 0x040fe2000000080e */
[----:B------:R-:W-:Y:S01]  /*2bb0*/  UMOV UR5, 0x40080000 ;  /* 0x4008000000057882 */ /* 0x000fe20000000000 */
[----:B------:R-:W-:-:S04]  /*2bc0*/  DFMA R22, R8, R24, R22 ;  /* 0x000000180816722b */ /* 0x000fc80000000016 */
[----:B------:R-:W-:Y:S02]  /*2bd0*/  DADD R26, R10, R18 ;  /* 0x000000000a1a7229 */ /* 0x000fe40000000012 */
[----:B------:R-:W-:-:S06]  /*2be0*/  DFMA R20, R16, R12, R20 ;  /* 0x0000000c1014722b */ /* 0x000fcc0000000014 */
[----:B------:R-:W-:Y:S02]  /*2bf0*/  DMUL R12, R26, R14 ;  /* 0x0000000e1a0c7228 */ /* 0x000fe40000000000 */
[----:B------:R-:W-:Y:S02]  /*2c00*/  DFMA R20, R8, R22, R20 ;  /* 0x000000160814722b */ /* 0x000fe40000000014 */
[----:B------:R-:W-:-:S04]  /*2c10*/  DADD R22, R10, -R26 ;  /* 0x000000000a167229 */ /* 0x000fc8000000081a */
[----:B------:R-:W-:-:S04]  /*2c20*/  DFMA R10, R26, R14, -R12 ;  /* 0x0000000e1a0a722b */ /* 0x000fc8000000080c */
[----:B------:R-:W-:-:S04]  /*2c30*/  DADD R22, R18, R22 ;  /* 0x0000000012167229 */ /* 0x000fc80000000016 */
[----:B------:R-:W-:-:S08]  /*2c40*/  DFMA R10, R26, R20, R10 ;  /* 0x000000141a0a722b */ /* 0x000fd0000000000a */
[----:B------:R-:W-:-:S08]  /*2c50*/  DFMA R22, R22, R14, R10 ;  /* 0x0000000e1616722b */ /* 0x000fd0000000000a */
[----:B------:R-:W-:-:S08]  /*2c60*/  DADD R14, R12, R22 ;  /* 0x000000000c0e7229 */ /* 0x000fd00000000016 */
[--C-:B------:R-:W-:Y:S02]  /*2c70*/  DADD R10, R8, R14.reuse ;  /* 0x00000000080a7229 */ /* 0x100fe4000000000e */
[----:B------:R-:W-:-:S06]  /*2c80*/  DADD R12, R12, -R14 ;  /* 0x000000000c0c7229 */ /* 0x000fcc000000080e */
[----:B------:R-:W-:Y:S02]  /*2c90*/  DADD R8, R8, -R10 ;  /* 0x0000000008087229 */ /* 0x000fe4000000080a */
[----:B------:R-:W-:-:S06]  /*2ca0*/  DADD R12, R22, R12 ;  /* 0x00000000160c7229 */ /* 0x000fcc000000000c */
[----:B------:R-:W-:-:S08]  /*2cb0*/  DADD R8, R14, R8 ;  /* 0x000000000e087229 */ /* 0x000fd00000000008 */
[----:B------:R-:W-:Y:S01]  /*2cc0*/  DADD R8, R12, R8 ;  /* 0x000000000c087229 */ /* 0x000fe20000000008 */
[----:B------:R-:W-:Y:S01]  /*2cd0*/  MOV R12, 0xfefa39ef ;  /* 0xfefa39ef000c7802 */ /* 0x000fe20000000f00 */
[----:B------:R-:W-:-:S06]  /*2ce0*/  IMAD.MOV.U32 R13, RZ, RZ, 0x3fe62e42 ;  /* 0x3fe62e42ff0d7424 */ /* 0x000fcc00078e00ff */
[----:B------:R-:W-:Y:S01]  /*2cf0*/  DADD R16, R16, R8 ;  /* 0x0000000010107229 */ /* 0x000fe20000000008 */
[----:B------:R-:W-:Y:S01]  /*2d00*/  IMAD.MOV.U32 R8, RZ, RZ, -0x105c611 ;  /* 0xfefa39efff087424 */ /* 0x000fe200078e00ff */
[----:B------:R-:W-:-:S06]  /*2d10*/  MOV R9, 0x3fe62e42 ;  /* 0x3fe62e4200097802 */ /* 0x000fcc0000000f00 */
[----:B------:R-:W-:-:S08]  /*2d20*/  DADD R14, R10, R16 ;  /* 0x000000000a0e7229 */ /* 0x000fd00000000010 */
[--C-:B------:R-:W-:Y:S02]  /*2d30*/  DFMA R12, R12, UR4, R14.reuse ;  /* 0x000000040c0c7c2b */ /* 0x100fe4000800000e */
[----:B------:R-:W-:-:S06]  /*2d40*/  DADD R10, R10, -R14 ;  /* 0x000000000a0a7229 */ /* 0x000fcc000000080e */
[----:B------:R-:W-:Y:S02]  /*2d50*/  DFMA R18, -R8, 3, R12 ;  /* 0x400800000812782b */ /* 0x000fe4000000010c */
[----:B------:R-:W-:-:S06]  /*2d60*/  DADD R10, R16, R10 ;  /* 0x00000000100a7229 */ /* 0x000fcc000000000a */
[----:B------:R-:W-:Y:S01]  /*2d70*/  DADD R18, -R14, R18 ;  /* 0x000000000e127229 */ /* 0x000fe20000000112 */
[----:B------:R-:W-:Y:S02]  /*2d80*/  IMAD.MOV.U32 R14, RZ, RZ, 0x3b39803f ;  /* 0x3b39803fff0e7424 */ /* 0x000fe400078e00ff */
[----:B------:R-:W-:-:S05]  /*2d90*/  IMAD.MOV.U32 R15, RZ, RZ, 0x3c7abc9e ;  /* 0x3c7abc9eff0f7424 */ /* 0x000fca00078e00ff */
[----:B------:R-:W-:-:S08]  /*2da0*/  DADD R10, R10, -R18 ;  /* 0x000000000a0a7229 */ /* 0x000fd00000000812 */
[----:B------:R-:W-:Y:S01]  /*2db0*/  DFMA R14, R14, UR4, R10 ;  /* 0x000000040e0e7c2b */ /* 0x000fe2000800000a */
[----:B------:R-:W-:Y:S01]  /*2dc0*/  UMOV UR4, 0x3b39803f ;  /* 0x3b39803f00047882 */ /* 0x000fe20000000000 */
[----:B------:R-:W-:-:S06]  /*2dd0*/  UMOV UR5, 0x3c7abc9e ;  /* 0x3c7abc9e00057882 */ /* 0x000fcc0000000000 */
[----:B------:R-:W-:-:S08]  /*2de0*/  DADD R16, R12, R14 ;  /* 0x000000000c107229 */ /* 0x000fd0000000000e */
[----:B------:R-:W-:Y:S02]  /*2df0*/  DADD R12, R12, -R16 ;  /* 0x000000000c0c7229 */ /* 0x000fe40000000810 */
[----:B------:R-:W-:-:S06]  /*2e00*/  DMUL R10, R16, -7 ;  /* 0xc01c0000100a7828 */ /* 0x000fcc0000000000 */
[----:B------:R-:W-:Y:S02]  /*2e10*/  DADD R12, R14, R12 ;  /* 0x000000000e0c7229 */ /* 0x000fe4000000000c */
[----:B------:R-:W-:Y:S01]  /*2e20*/  DFMA R16, R16, -7, -R10 ;  /* 0xc01c00001010782b */ /* 0x000fe2000000080a */
[----:B------:R-:W-:Y:S01]  /*2e30*/  MOV R14, 0x652b82fe ;  /* 0x652b82fe000e7802 */ /* 0x000fe20000000f00 */
[----:B------:R-:W-:-:S06]  /*2e40*/  IMAD.MOV.U32 R15, RZ, RZ, 0x3ff71547 ;  /* 0x3ff71547ff0f7424 */ /* 0x000fcc00078e00ff */
[----:B------:R-:W-:-:S08]  /*2e50*/  DFMA R16, R12, -7, R16 ;  /* 0xc01c00000c10782b */ /* 0x000fd00000000010 */
[----:B------:R-:W-:-:S08]  /*2e60*/  DADD R12, R10, R16 ;  /* 0x000000000a0c7229 */ /* 0x000fd00000000010 */
[----:B------:R-:W-:Y:S02]  /*2e70*/  DFMA R14, R12, R14, 6.75539944105574400000e+15 ;  /* 0x433800000c0e742b */ /* 0x000fe4000000000e */
[----:B------:R-:W-:Y:S01]  /*2e80*/  FSETP.GEU.AND P0, PT, |R13|, 4.1917929649353027344, PT ;  /* 0x4086232b0d00780b */ /* 0x000fe20003f0e200 */
[----:B------:R-:W-:-:S05]  /*2e90*/  DADD R10, R10, -R12 ;  /* 0x000000000a0a7229 */ /* 0x000fca000000080c */
[----:B------:R-:W-:-:S03]  /*2ea0*/  DADD R18, R14, -6.75539944105574400000e+15 ;  /* 0xc33800000e127429 */ /* 0x000fc60000000000 */
[----:B------:R-:W-:-:S05]  /*2eb0*/  DADD R16, R16, R10 ;  /* 0x0000000010107229 */ /* 0x000fca000000000a */
[----:B------:R-:W-:-:S08]  /*2ec0*/  DFMA R8, R18, -R8, R12 ;  /* 0x800000081208722b */ /* 0x000fd0000000000c */
        /* <DEDUP_REMOVED lines=29> */
[----:B------:R-:W-:-:S08]  /*30a0*/  DFMA R18, R8, R18, UR4 ;  /* 0x0000000408127e2b */ /* 0x000fd00008000012 */
[----:B------:R-:W-:-:S08]  /*30b0*/  DFMA R18, R8, R18, 1 ;  /* 0x3ff000000812742b */ /* 0x000fd00000000012 */
[----:B------:R-:W-:-:S10]  /*30c0*/  DFMA R8, R8, R18, 1 ;  /* 0x3ff000000808742b */ /* 0x000fd40000000012 */
[----:B------:R-:W-:Y:S02]  /*30d0*/  IMAD R11, R14, 0x100000, R9 ;  /* 0x001000000e0b7824 */ /* 0x000fe400078e0209 */
[----:B------:R-:W-:Y:S01]  /*30e0*/  IMAD.MOV.U32 R10, RZ, RZ, R8 ;  /* 0x000000ffff0a7224 */ /* 0x000fe200078e0008 */
[----:B------:R-:W-:Y:S06]  /*30f0*/  @!P0 BRA `(.L_x_42) ;  /* 0x0000000000348947 */ /* 0x000fec0003800000 */
[----:B------:R-:W-:Y:S01]  /*3100*/  FSETP.GEU.AND P1, PT, |R13|, 4.2275390625, PT ;  /* 0x408748000d00780b */ /* 0x000fe20003f2e200 */
[C---:B------:R-:W-:Y:S02]  /*3110*/  DADD R10, R12.reuse, +INF ;  /* 0x7ff000000c0a7429 */ /* 0x040fe40000000000 */
[----:B------:R-:W-:-:S08]  /*3120*/  DSETP.GEU.AND P0, PT, R12, RZ, PT ;  /* 0x000000ff0c00722a */ /* 0x000fd00003f0e000 */
[----:B------:R-:W-:Y:S02]  /*3130*/  FSEL R10, R10, RZ, P0 ;  /* 0x000000ff0a0a7208 */ /* 0x000fe40000000000 */
[----:B------:R-:W-:Y:S01]  /*3140*/  FSEL R11, R11, RZ, P0 ;  /* 0x000000ff0b0b7208 */ /* 0x000fe20000000000 */
[----:B------:R-:W-:Y:S06]  /*3150*/  @P1 BRA `(.L_x_42) ;  /* 0x00000000001c1947 */ /* 0x000fec0003800000 */
[----:B------:R-:W-:-:S04]  /*3160*/  LEA.HI R5, R14, R14, RZ, 0x1 ;  /* 0x0000000e0e057211 */ /* 0x000fc800078f08ff */
[----:B------:R-:W-:-:S04]  /*3170*/  SHF.R.S32.HI R5, RZ, 0x1, R5 ;  /* 0x00000001ff057819 */ /* 0x000fc80000011405 */
[----:B------:R-:W-:Y:S01]  /*3180*/  IADD3 R10, PT, PT, R14, -R5, RZ ;  /* 0x800000050e0a7210 */ /* 0x000fe20007ffe0ff */
[----:B------:R-:W-:-:S03]  /*3190*/  IMAD R9, R5, 0x100000, R9 ;  /* 0x0010000005097824 */ /* 0x000fc600078e0209 */
[----:B------:R-:W-:Y:S01]  /*31a0*/  LEA R11, R10, 0x3ff00000, 0x14 ;  /* 0x3ff000000a0b7811 */ /* 0x000fe200078ea0ff */
[----:B------:R-:W-:-:S06]  /*31b0*/  IMAD.MOV.U32 R10, RZ, RZ, RZ ;  /* 0x000000ffff0a7224 */ /* 0x000fcc00078e00ff */
[----:B------:R-:W-:-:S11]  /*31c0*/  DMUL R10, R8, R10 ;  /* 0x0000000a080a7228 */ /* 0x000fd60000000000 */
.L_x_42:
[----:B------:R-:W-:Y:S01]  /*31d0*/  DFMA R16, R16, R10, R10 ;  /* 0x0000000a1010722b */ /* 0x000fe2000000000a */
[----:B------:R-:W-:Y:S01]  /*31e0*/  MOV R8, R0 ;  /* 0x0000000000087202 */ /* 0x000fe20000000f00 */
[----:B------:R-:W-:Y:S01]  /*31f0*/  DSETP.NEU.AND P0, PT, |R10|, +INF , PT ;  /* 0x7ff000000a00742a */ /* 0x000fe20003f0d200 */
[----:B------:R-:W-:-:S07]  /*3200*/  IMAD.MOV.U32 R9, RZ, RZ, 0x0 ;  /* 0x00000000ff097424 */ /* 0x000fce00078e00ff */
[----:B------:R-:W-:Y:S02]  /*3210*/  FSEL R5, R10, R16, !P0 ;  /* 0x000000100a057208 */ /* 0x000fe40004000000 */
[----:B------:R-:W-:Y:S01]  /*3220*/  FSEL R10, R11, R17, !P0 ;  /* 0x000000110b0a7208 */ /* 0x000fe20004000000 */
[----:B------:R-:W-:Y:S06]  /*3230*/  RET.REL.NODEC R8 `(_Z8deviceZPPiiiPfS0_) ;  /* 0xffffffcc08707950 */ /* 0x000fec0003c3ffff */
.L_x_43:
[----:B------:R-:W-:-:S00]  /*3240*/  BRA `(.L_x_43) ;  /* 0xfffffffc00fc7947 */ /* 0x000fc0000383ffff */
[----:B------:R-:W-:-:S00]  /*3250*/  NOP ;  /* 0x0000000000007918 */ /* 0x000fc00000000000 */
        /* <DEDUP_REMOVED lines=10> */
.L_x_95:


//--------------------- .text._Z9deviceDDIPcPiiiiiP4nodePS2_iiib --------------------------
	.section	.text._Z9deviceDDIPcPiiiiiP4nodePS2_iiib,"ax",@progbits
	.align	128
        .global         _Z9deviceDDIPcPiiiiiP4nodePS2_iiib
        .type           _Z9deviceDDIPcPiiiiiP4nodePS2_iiib,@function
        .size           _Z9deviceDDIPcPiiiiiP4nodePS2_iiib,(.L_x_97 - _Z9deviceDDIPcPiiiiiP4nodePS2_iiib)
        .other          _Z9deviceDDIPcPiiiiiP4nodePS2_iiib,@"STO_CUDA_ENTRY STV_DEFAULT"
_Z9deviceDDIPcPiiiiiP4nodePS2_iiib:
.text._Z9deviceDDIPcPiiiiiP4nodePS2_iiib:
[----:B------:R-:W0:Y:S01]  /*0000*/  LDC R1, c[0x0][0x37c] ;  /* 0x0000df00ff017b82 */ /* 0x000e220000000800 */
[----:B------:R-:W1:Y:S01]  /*0010*/  S2R R3, SR_TID.X ;  /* 0x0000000000037919 */ /* 0x000e620000002100 */
[----:B------:R-:W2:Y:S01]  /*0020*/  LDCU UR4, c[0x0][0x360] ;  /* 0x00006c00ff0477ac */ /* 0x000ea20008000800 */
[----:B0-----:R-:W-:Y:S01]  /*0030*/  VIADD R1, R1, 0xffffff80 ;  /* 0xffffff8001017836 */ /* 0x001fe20000000000 */
[----:B------:R-:W-:Y:S01]  /*0040*/  BSSY.RECONVERGENT B0, `(.L_x_44) ;  /* 0x0000212000007945 */ /* 0x000fe20003800200 */
[----:B------:R-:W2:Y:S01]  /*0050*/  S2R R2, SR_CTAID.X ;  /* 0x0000000000027919 */ /* 0x000ea20000002500 */
[----:B------:R-:W0:Y:S01]  /*0060*/  LDCU.64 UR8, c[0x0][0x358] ;  /* 0x00006b00ff0877ac */ /* 0x000e220008000a00 */
[----:B------:R-:W-:Y:S01]  /*0070*/  VIADD R0, R1, 0x50 ;  /* 0x0000005001007836 */ /* 0x000fe20000000000 */
[----:B-1----:R-:W-:Y:S01]  /*0080*/  ISETP.NE.AND P0, PT, R3, RZ, PT ;  /* 0x000000ff0300720c */ /* 0x002fe20003f05270 */
[----:B--2---:R-:W-:-:S12]  /*0090*/  IMAD R3, R2, UR4, R3 ;  /* 0x0000000402037c24 */ /* 0x004fd8000f8e0203 */
[----:B0-----:R-:W-:Y:S05]  /*00a0*/  @P0 BRA `(.L_x_45) ;  /* 0x00000020002c0947 */ /* 0x001fea0003800000 */
[----:B------:R-:W0:Y:S02]  /*00b0*/  LDCU.U8 UR4, c[0x0][0x3bc] ;  /* 0x00007780ff0477ac */ /* 0x000e240008000000 */
[----:B0-----:R-:W-:-:S04]  /*00c0*/  UPRMT UR4, UR4, 0x8880, URZ ;  /* 0x0000888004047896 */ /* 0x001fc800080000ff */
[----:B------:R-:W-:-:S09]  /*00d0*/  UISETP.NE.AND UP0, UPT, UR4, URZ, UPT ;  /* 0x000000ff0400728c */ /* 0x000fd2000bf05270 */
[----:B------:R-:W-:Y:S05]  /*00e0*/  BRA.U !UP0, `(.L_x_46) ;  /* 0x0000000908a87547 */ /* 0x000fea000b800000 */
[----:B------:R-:W0:Y:S08]  /*00f0*/  LDC.64 R28, c[0x0][0x3a8] ;  /* 0x0000ea00ff1c7b82 */ /* 0x000e300000000a00 */
[----:B------:R-:W1:Y:S08]  /*0100*/  LDC.64 R26, c[0x0][0x3a8] ;  /* 0x0000ea00ff1a7b82 */ /* 0x000e700000000a00 */
[----:B------:R-:W2:Y:S01]  /*0110*/  S2UR UR5, SR_CgaCtaId ;  /* 0x00000000000579c3 */ /* 0x000ea20000008800 */
[----:B------:R-:W-:Y:S01]  /*0120*/  UMOV UR4, 0x400 ;  /* 0x0000040000047882 */ /* 0x000fe20000000000 */
[----:B------:R-:W3:Y:S01]  /*0130*/  LDCU.64 UR6, c[0x0][0x3a8] ;  /* 0x00007500ff0677ac */ /* 0x000ee20008000a00 */
[----:B0-----:R-:W4:Y:S04]  /*0140*/  LDG.E.64 R24, desc[UR8][R28.64+0x50] ;  /* 0x000050081c187981 */ /* 0x001f28000c1e1b00 */
[----:B------:R-:W5:Y:S04]  /*0150*/  LDG.E.64 R8, desc[UR8][R28.64+0x30] ;  /* 0x000030081c087981 */ /* 0x000f68000c1e1b00 */
[----:B------:R-:W5:Y:S04]  /*0160*/  LDG.E.64 R10, desc[UR8][R28.64+0x38] ;  /* 0x000038081c0a7981 */ /* 0x000f68000c1e1b00 */
[----:B------:R-:W5:Y:S04]  /*0170*/  LDG.E.64 R12, desc[UR8][R28.64+0x40] ;  /* 0x000040081c0c7981 */ /* 0x000f68000c1e1b00 */
[----:B------:R-:W5:Y:S04]  /*0180*/  LDG.E.64 R14, desc[UR8][R28.64+0x48] ;  /* 0x000048081c0e7981 */ /* 0x000f68000c1e1b00 */
[----:B------:R-:W5:Y:S04]  /*0190*/  LDG.E.64 R16, desc[UR8][R28.64] ;  /* 0x000000081c107981 */ /* 0x000f68000c1e1b00 */
[----:B-1----:R-:W5:Y:S04]  /*01a0*/  LDG.E.64 R18, desc[UR8][R26.64+0x8] ;  /* 0x000008081a127981 */ /* 0x002f68000c1e1b00 */
[----:B------:R-:W5:Y:S04]  /*01b0*/  LDG.E.64 R4, desc[UR8][R28.64+0x20] ;  /* 0x000020081c047981 */ /* 0x000f68000c1e1b00 */
[----:B------:R0:W5:Y:S04]  /*01c0*/  LDG.E.64 R6, desc[UR8][R28.64+0x28] ;  /* 0x000028081c067981 */ /* 0x000168000c1e1b00 */
[----:B------:R-:W5:Y:S04]  /*01d0*/  LDG.E.64 R20, desc[UR8][R26.64+0x10] ;  /* 0x000010081a147981 */ /* 0x000f68000c1e1b00 */
[----:B------:R-:W5:Y:S01]  /*01e0*/  LDG.E.64 R22, desc[UR8][R26.64+0x18] ;  /* 0x000018081a167981 */ /* 0x000f62000c1e1b00 */
[----:B--2---:R-:W-:-:S02]  /*01f0*/  ULEA UR4, UR5, UR4, 0x18 ;  /* 0x0000000405047291 */ /* 0x004fc4000f8ec0ff */
[----:B---3--:R-:W-:-:S04]  /*0200*/  UIADD3 UR5, UP0, UPT, UR6, 0x40, URZ ;  /* 0x0000004006057890 */ /* 0x008fc8000ff1e0ff */
[----:B------:R-:W-:Y:S02]  /*0210*/  UIADD3.X UR6, UPT, UPT, URZ, UR7, URZ, UP0, !UPT ;  /* 0x00000007ff067290 */ /* 0x000fe400087fe4ff */
[----:B------:R-:W-:Y:S01]  /*0220*/  UIADD3 UR7, UPT, UPT, UR4, 0x40, URZ ;  /* 0x0000004004077890 */ /* 0x000fe2000fffe0ff */
[----:B0-----:R-:W-:-:S05]  /*0230*/  IMAD.U32 R28, RZ, RZ, UR5 ;  /* 0x00000005ff1c7e24 */ /* 0x001fca000f8e00ff */
[----:B------:R-:W-:Y:S01]  /*0240*/  IMAD.U32 R29, RZ, RZ, UR7 ;  /* 0x00000007ff1d7e24 */ /* 0x000fe2000f8e00ff */
[----:B----4-:R-:W-:Y:S04]  /*0250*/  STS.64 [UR4+0x50], R24 ;  /* 0x00005018ff007988 */ /* 0x010fe80008000a04 */
[----:B-----5:R-:W-:Y:S04]  /*0260*/  STS.128 [UR4+0x30], R8 ;  /* 0x00003008ff007988 */ /* 0x020fe80008000c04 */
[----:B------:R-:W-:Y:S04]  /*0270*/  STS.128 [UR4+0x40], R12 ;  /* 0x0000400cff007988 */ /* 0x000fe80008000c04 */
[----:B------:R-:W-:Y:S04]  /*0280*/  STS.128 [UR4], R16 ;  /* 0x00000010ff007988 */ /* 0x000fe80008000c04 */
[----:B------:R0:W-:Y:S04]  /*0290*/  STS.128 [UR4+0x20], R4 ;  /* 0x00002004ff007988 */ /* 0x0001e80008000c04 */
[----:B------:R1:W-:Y:S01]  /*02a0*/  STS.128 [UR4+0x10], R20 ;  /* 0x00001014ff007988 */ /* 0x0003e20008000c04 */
[----:B0-----:R-:W-:-:S02]  /*02b0*/  IMAD.U32 R5, RZ, RZ, UR6 ;  /* 0x00000006ff057e24 */ /* 0x001fc4000f8e00ff */
[----:B-1----:R-:W-:-:S07]  /*02c0*/  IMAD.MOV.U32 R22, RZ, RZ, 0x8 ;  /* 0x00000008ff167424 */ /* 0x002fce00078e00ff */
.L_x_47:
[----:B------:R-:W0:Y:S01]  /*02d0*/  LDC.64 R24, c[0x0][0x3a8] ;  /* 0x0000ea00ff187b82 */ /* 0x000e220000000a00 */
[C---:B------:R-:W-:Y:S02]  /*02e0*/  VIADD R20, R22.reuse, 0x4 ;  /* 0x0000000416147836 */ /* 0x040fe40000000000 */
[----:B------:R-:W-:Y:S02]  /*02f0*/  IMAD.MOV.U32 R18, RZ, RZ, R28 ;  /* 0x000000ffff127224 */ /* 0x000fe400078e001c */
[----:B------:R-:W-:Y:S02]  /*0300*/  IMAD.MOV.U32 R19, RZ, RZ, R5 ;  /* 0x000000ffff137224 */ /* 0x000fe400078e0005 */
[----:B------:R-:W-:-:S04]  /*0310*/  VIADD R17, R22, 0x8 ;  /* 0x0000000816117836 */ /* 0x000fc80000000000 */
[----:B------:R-:W2:Y:S01]  /*0320*/  LDG.E.64 R18, desc[UR8][R18.64+0x18] ;  /* 0x0000180812127981 */ /* 0x000ea2000c1e1b00 */
[----:B0-----:R-:W-:-:S05]  /*0330*/  IMAD.WIDE.U32 R26, R20, 0x8, R24 ;  /* 0x00000008141a7825 */ /* 0x001fca00078e0018 */
[----:B------:R-:W3:Y:S04]  /*0340*/  LDG.E.64 R12, desc[UR8][R26.64+0x10] ;  /* 0x000010081a0c7981 */ /* 0x000ee8000c1e1b00 */
[----:B------:R-:W3:Y:S04]  /*0350*/  LDG.E.64 R14, desc[UR8][R26.64+0x18] ;  /* 0x000018081a0e7981 */ /* 0x000ee8000c1e1b00 */
[----:B------:R-:W4:Y:S04]  /*0360*/  LDG.E.64 R8, desc[UR8][R26.64] ;  /* 0x000000081a087981 */ /* 0x000f28000c1e1b00 */
[----:B------:R0:W4:Y:S01]  /*0370*/  LDG.E.64 R10, desc[UR8][R26.64+0x8] ;  /* 0x000008081a0a7981 */ /* 0x000122000c1e1b00 */
[----:B------:R-:W-:-:S05]  /*0380*/  IMAD.WIDE.U32 R16, R17, 0x8, R24 ;  /* 0x0000000811107825 */ /* 0x000fca00078e0018 */
[----:B------:R-:W5:Y:S04]  /*0390*/  LDG.E.64 R4, desc[UR8][R16.64] ;  /* 0x0000000810047981 */ /* 0x000f68000c1e1b00 */
[----:B------:R-:W5:Y:S01]  /*03a0*/  LDG.E.64 R6, desc[UR8][R16.64+0x8] ;  /* 0x0000080810067981 */ /* 0x000f62000c1e1b00 */
[C---:B------:R-:W-:Y:S01]  /*03b0*/  LEA R21, R22.reuse, UR4, 0x3 ;  /* 0x0000000416157c11 */ /* 0x040fe2000f8e18ff */
[C---:B------:R-:W-:Y:S02]  /*03c0*/  VIADD R23, R22.reuse, 0xc ;  /* 0x0000000c16177836 */ /* 0x040fe40000000000 */
[----:B------:R-:W-:-:S04]  /*03d0*/  VIADD R28, R22, 0x10 ;  /* 0x00000010161c7836 */ /* 0x000fc80000000000 */
[--C-:B0-----:R-:W-:Y:S01]  /*03e0*/  IMAD.WIDE.U32 R26, R28, 0x8, R24.reuse ;  /* 0x000000081c1a7825 */ /* 0x101fe200078e0018 */
[----:B--2---:R0:W-:Y:S04]  /*03f0*/  STS.64 [R29+0x18], R18 ;  /* 0x000018121d007388 */ /* 0x0041e80000000a00 */
[----:B0-----:R-:W2:Y:S04]  /*0400*/  LDG.E.64 R18, desc[UR8][R26.64+0x8] ;  /* 0x000008081a127981 */ /* 0x001ea8000c1e1b00 */
[----:B---3--:R0:W-:Y:S04]  /*0410*/  STS.128 [R21+0x30], R12 ;  /* 0x0000300c15007388 */ /* 0x0081e80000000c00 */
[----:B----4-:R1:W-:Y:S01]  /*0420*/  STS.128 [R21+0x20], R8 ;  /* 0x0000200815007388 */ /* 0x0103e20000000c00 */
[----:B0-----:R-:W-:-:S05]  /*0430*/  IMAD.WIDE.U32 R14, R23, 0x8, R24 ;  /* 0x00000008170e7825 */ /* 0x001fca00078e0018 */
[----:B------:R-:W3:Y:S04]  /*0440*/  LDG.E.64 R12, desc[UR8][R14.64+0x10] ;  /* 0x000010080e0c7981 */ /* 0x000ee8000c1e1b00 */
[----:B-1----:R-:W4:Y:S04]  /*0450*/  LDG.E.64 R8, desc[UR8][R14.64] ;  /* 0x000000080e087981 */ /* 0x002f28000c1e1b00 */
[----:B------:R-:W4:Y:S04]  /*0460*/  LDG.E.64 R10, desc[UR8][R14.64+0x8] ;  /* 0x000008080e0a7981 */ /* 0x000f28000c1e1b00 */
[----:B------:R-:W3:Y:S04]  /*0470*/  LDG.E.64 R14, desc[UR8][R14.64+0x18] ;  /* 0x000018080e0e7981 */ /* 0x000ee8000c1e1b00 */
[----:B-----5:R0:W-:Y:S04]  /*0480*/  STS.128 [R21+0x40], R4 ;  /* 0x0000400415007388 */ /* 0x0201e80000000c00 */
[----:B0-----:R-:W5:Y:S04]  /*0490*/  LDG.E.64 R4, desc[UR8][R16.64+0x10] ;  /* 0x0000100810047981 */ /* 0x001f68000c1e1b00 */
[----:B------:R-:W5:Y:S04]  /*04a0*/  LDG.E.64 R6, desc[UR8][R16.64+0x18] ;  /* 0x0000180810067981 */ /* 0x000f68000c1e1b00 */
[----:B------:R-:W2:Y:S01]  /*04b0*/  LDG.E.64 R16, desc[UR8][R26.64] ;  /* 0x000000081a107981 */ /* 0x000ea2000c1e1b00 */
[----:B------:R-:W-:-:S02]  /*04c0*/  VIADD R23, R22, 0x14 ;  /* 0x0000001416177836 */ /* 0x000fc40000000000 */
[----:B------:R-:W-:-:S04]  /*04d0*/  VIADD R29, R22, 0x18 ;  /* 0x00000018161d7836 */ /* 0x000fc80000000000 */
[--C-:B------:R-:W-:Y:S01]  /*04e0*/  IMAD.WIDE.U32 R28, R29, 0x8, R24.reuse ;  /* 0x000000081d1c7825 */ /* 0x100fe200078e0018 */
[----:B----4-:R-:W-:Y:S04]  /*04f0*/  STS.128 [R21+0x60], R8 ;  /* 0x0000600815007388 */ /* 0x010fe80000000c00 */
[----:B---3--:R0:W-:Y:S02]  /*0500*/  STS.128 [R21+0x70], R12 ;  /* 0x0000700c15007388 */ /* 0x0081e40000000c00 */
[----:B0-----:R-:W-:-:S05]  /*0510*/  IMAD.WIDE.U32 R14, R23, 0x8, R24 ;  /* 0x00000008170e7825 */ /* 0x001fca00078e0018 */
[----:B------:R-:W3:Y:S04]  /*0520*/  LDG.E.64 R8, desc[UR8][R14.64] ;  /* 0x000000080e087981 */ /* 0x000ee8000c1e1b00 */
[----:B------:R-:W3:Y:S04]  /*0530*/  LDG.E.64 R10, desc[UR8][R14.64+0x8] ;  /* 0x000008080e0a7981 */ /* 0x000ee8000c1e1b00 */
[----:B------:R-:W4:Y:S04]  /*0540*/  LDG.E.64 R12, desc[UR8][R14.64+0x10] ;  /* 0x000010080e0c7981 */ /* 0x000f28000c1e1b00 */
[----:B------:R-:W4:Y:S04]  /*0550*/  LDG.E.64 R14, desc[UR8][R14.64+0x18] ;  /* 0x000018080e0e7981 */ /* 0x000f28000c1e1b00 */
[----:B-----5:R0:W-:Y:S04]  /*0560*/  STS.128 [R21+0x50], R4 ;  /* 0x0000500415007388 */ /* 0x0201e80000000c00 */
[----:B--2---:R1:W-:Y:S04]  /*0570*/  STS.128 [R21+0x80], R16 ;  /* 0x0000801015007388 */ /* 0x0043e80000000c00 */
[----:B0-----:R-:W2:Y:S04]  /*0580*/  LDG.E.64 R4, desc[UR8][R26.64+0x10] ;  /* 0x000010081a047981 */ /* 0x001ea8000c1e1b00 */
[----:B------:R0:W2:Y:S04]  /*0590*/  LDG.E.64 R6, desc[UR8][R26.64+0x18] ;  /* 0x000018081a067981 */ /* 0x0000a8000c1e1b00 */
[----:B-1----:R-:W5:Y:S04]  /*05a0*/  LDG.E.64 R16, desc[UR8][R28.64] ;  /* 0x000000081c107981 */ /* 0x002f68000c1e1b00 */
[----:B------:R-:W5:Y:S01]  /*05b0*/  LDG.E.64 R18, desc[UR8][R28.64+0x8] ;  /* 0x000008081c127981 */ /* 0x000f62000c1e1b00 */
[----:B------:R-:W-:-:S02]  /*05c0*/  VIADD R23, R22, 0x1c ;  /* 0x0000001c16177836 */ /* 0x000fc40000000000 */
[----:B0-----:R-:W-:-:S04]  /*05d0*/  VIADD R27, R22, 0x20 ;  /* 0x00000020161b7836 */ /* 0x001fc80000000000 */
[--C-:B------:R-:W-:Y:S01]  /*05e0*/  IMAD.WIDE.U32 R26, R27, 0x8, R24.reuse ;  /* 0x000000081b1a7825 */ /* 0x100fe200078e0018 */
[----:B---3--:R-:W-:Y:S04]  /*05f0*/  STS.128 [R21+0xa0], R8 ;  /* 0x0000a00815007388 */ /* 0x008fe80000000c00 */
[----:B----4-:R0:W-:Y:S02]  /*0600*/  STS.128 [R21+0xb0], R12 ;  /* 0x0000b00c15007388 */ /* 0x0101e40000000c00 */
[----:B0-----:R-:W-:-:S05]  /*0610*/  IMAD.WIDE.U32 R14, R23, 0x8, R24 ;  /* 0x00000008170e7825 */ /* 0x001fca00078e0018 */
[----:B------:R-:W3:Y:S04]  /*0620*/  LDG.E.64 R8, desc[UR8][R14.64] ;  /* 0x000000080e087981 */ /* 0x000ee8000c1e1b00 */
[----:B------:R-:W3:Y:S04]  /*0630*/  LDG.E.64 R10, desc[UR8][R14.64+0x8] ;  /* 0x000008080e0a7981 */ /* 0x000ee8000c1e1b00 */
[----:B------:R-:W4:Y:S04]  /*0640*/  LDG.E.64 R12, desc[UR8][R14.64+0x10] ;  /* 0x000010080e0c7981 */ /* 0x000f28000c1e1b00 */
[----:B------:R-:W4:Y:S04]  /*0650*/  LDG.E.64 R14, desc[UR8][R14.64+0x18] ;  /* 0x000018080e0e7981 */ /* 0x000f28000c1e1b00 */
[----:B--2---:R0:W-:Y:S04]  /*0660*/  STS.128 [R21+0x90], R4 ;  /* 0x0000900415007388 */ /* 0x0041e80000000c00 */
[----:B-----5:R1:W-:Y:S04]  /*0670*/  STS.128 [R21+0xc0], R16 ;  /* 0x0000c01015007388 */ /* 0x0203e80000000c00 */
        /* <DEDUP_REMOVED lines=29> */
[----:B--2---:R0:W-:Y:S04]  /*0850*/  STS.128 [R21+0x110], R4 ;  /* 0x0001100415007388 */ /* 0x0041e80000000c00 */
[----:B------:R-:W4:Y:S04]  /*0860*/  LDG.E.64 R14, desc[UR8][R14.64+0x18] ;  /* 0x000018080e0e7981 */ /* 0x000f28000c1e1b00 */
[----:B-----5:R1:W-:Y:S04]  /*0870*/  STS.128 [R21+0x140], R16 ;  /* 0x0001401015007388 */ /* 0x0203e80000000c00 */
[----:B0-----:R-:W2:Y:S04]  /*0880*/  LDG.E.64 R4, desc[UR8][R28.64+0x10] ;  /* 0x000010081c047981 */ /* 0x001ea8000c1e1b00 */
[----:B------:R0:W2:Y:S04]  /*0890*/  LDG.E.64 R6, desc[UR8][R28.64+0x18] ;  /* 0x000018081c067981 */ /* 0x0000a8000c1e1b00 */
[----:B-1----:R-:W5:Y:S04]  /*08a0*/  LDG.E.64 R16, desc[UR8][R26.64] ;  /* 0x000000081a107981 */ /* 0x002f68000c1e1b00 */
[----:B------:R-:W5:Y:S01]  /*08b0*/  LDG.E.64 R18, desc[UR8][R26.64+0x8] ;  /* 0x000008081a127981 */ /* 0x000f62000c1e1b00 */
[----:B------:R-:W-:-:S02]  /*08c0*/  VIADD R23, R22, 0x34 ;  /* 0x0000003416177836 */ /* 0x000fc40000000000 */
[----:B0-----:R-:W-:Y:S01]  /*08d0*/  VIADD R29, R22, 0x38 ;  /* 0x00000038161d7836 */ /* 0x001fe20000000000 */
[----:B---3--:R-:W-:Y:S04]  /*08e0*/  STS.128 [R21+0x160], R8 ;  /* 0x0001600815007388 */ /* 0x008fe80000000c00 */
[----:B----4-:R0:W-:Y:S02]  /*08f0*/  STS.128 [R21+0x170], R12 ;  /* 0x0001700c15007388 */ /* 0x0101e40000000c00 */
[--C-:B0-----:R-:W-:Y:S02]  /*0900*/  IMAD.WIDE.U32 R14, R23, 0x8, R24.reuse ;  /* 0x00000008170e7825 */ /* 0x101fe400078e0018 */
[----:B--2---:R0:W-:Y:S04]  /*0910*/  STS.128 [R21+0x150], R4 ;  /* 0x0001500415007388 */ /* 0x0041e80000000c00 */
[----:B------:R-:W2:Y:S04]  /*0920*/  LDG.E.64 R8, desc[UR8][R14.64] ;  /* 0x000000080e087981 */ /* 0x000ea8000c1e1b00 */
[----:B------:R-:W2:Y:S04]  /*0930*/  LDG.E.64 R10, desc[UR8][R14.64+0x8] ;  /* 0x000008080e0a7981 */ /* 0x000ea8000c1e1b00 */
[----:B------:R-:W3:Y:S04]  /*0940*/  LDG.E.64 R12, desc[UR8][R14.64+0x10] ;  /* 0x000010080e0c7981 */ /* 0x000ee8000c1e1b00 */
[----:B0-----:R-:W4:Y:S04]  /*0950*/  LDG.E.64 R4, desc[UR8][R26.64+0x10] ;  /* 0x000010081a047981 */ /* 0x001f28000c1e1b00 */
[----:B------:R0:W4:Y:S04]  /*0960*/  LDG.E.64 R6, desc[UR8][R26.64+0x18] ;  /* 0x000018081a067981 */ /* 0x000128000c1e1b00 */
[----:B------:R-:W3:Y:S01]  /*0970*/  LDG.E.64 R14, desc[UR8][R14.64+0x18] ;  /* 0x000018080e0e7981 */ /* 0x000ee2000c1e1b00 */
[----:B0-----:R-:W-:-:S03]  /*0980*/  IMAD.WIDE.U32 R26, R29, 0x8, R24 ;  /* 0x000000081d1a7825 */ /* 0x001fc600078e0018 */
[----:B-----5:R0:W-:Y:S04]  /*0990*/  STS.128 [R21+0x180], R16 ;  /* 0x0001801015007388 */ /* 0x0201e80000000c00 */
[----:B0-----:R-:W5:Y:S04]  /*09a0*/  LDG.E.64 R16, desc[UR8][R26.64] ;  /* 0x000000081a107981 */ /* 0x001f68000c1e1b00 */
[----:B------:R-:W5:Y:S01]  /*09b0*/  LDG.E.64 R18, desc[UR8][R26.64+0x8] ;  /* 0x000008081a127981 */ /* 0x000f62000c1e1b00 */
[C---:B------:R-:W-:Y:S02]  /*09c0*/  VIADD R23, R22.reuse, 0x3c ;  /* 0x0000003c16177836 */ /* 0x040fe40000000000 */
[----:B------:R-:W-:Y:S01]  /*09d0*/  VIADD R22, R22, 0x40 ;  /* 0x0000004016167836 */ /* 0x000fe20000000000 */
[----:B--2---:R-:W-:Y:S04]  /*09e0*/  STS.128 [R21+0x1a0], R8 ;  /* 0x0001a00815007388 */ /* 0x004fe80000000c00 */
[----:B---3--:R0:W-:Y:S04]  /*09f0*/  STS.128 [R21+0x1b0], R12 ;  /* 0x0001b00c15007388 */ /* 0x0081e80000000c00 */
[----:B----4-:R1:W-:Y:S01]  /*0a00*/  STS.128 [R21+0x190], R4 ;  /* 0x0001900415007388 */ /* 0x0103e20000000c00 */
[----:B0-----:R-:W-:-:S04]  /*0a10*/  IMAD.WIDE.U32 R14, R23, 0x8, R24 ;  /* 0x00000008170e7825 */ /* 0x001fc800078e0018 */
[C---:B------:R-:W-:Y:S01]  /*0a20*/  IMAD.WIDE.U32 R24, R22.reuse, 0x8, R24 ;  /* 0x0000000816187825 */ /* 0x040fe200078e0018 */
[----:B-1----:R-:W2:Y:S04]  /*0a30*/  LDG.E.64 R4, desc[UR8][R26.64+0x10] ;  /* 0x000010081a047981 */ /* 0x002ea8000c1e1b00 */
[----:B------:R-:W2:Y:S04]  /*0a40*/  LDG.E.64 R6, desc[UR8][R26.64+0x18] ;  /* 0x000018081a067981 */ /* 0x000ea8000c1e1b00 */
[----:B-----5:R0:W-:Y:S04]  /*0a50*/  STS.128 [R21+0x1c0], R16 ;  /* 0x0001c01015007388 */ /* 0x0201e80000000c00 */
[----:B------:R-:W3:Y:S04]  /*0a60*/  LDG.E.64 R8, desc[UR8][R14.64] ;  /* 0x000000080e087981 */ /* 0x000ee8000c1e1b00 */
[----:B------:R-:W3:Y:S04]  /*0a70*/  LDG.E.64 R10, desc[UR8][R14.64+0x8] ;  /* 0x000008080e0a7981 */ /* 0x000ee8000c1e1b00 */
[----:B------:R-:W4:Y:S04]  /*0a80*/  LDG.E.64 R12, desc[UR8][R14.64+0x10] ;  /* 0x000010080e0c7981 */ /* 0x000f28000c1e1b00 */
[----:B0-----:R-:W5:Y:S04]  /*0a90*/  LDG.E.64 R16, desc[UR8][R24.64] ;  /* 0x0000000818107981 */ /* 0x001f68000c1e1b00 */
[----:B------:R-:W5:Y:S04]  /*0aa0*/  LDG.E.64 R18, desc[UR8][R24.64+0x8] ;  /* 0x0000080818127981 */ /* 0x000f68000c1e1b00 */
[----:B------:R-:W4:Y:S04]  /*0ab0*/  LDG.E.64 R14, desc[UR8][R14.64+0x18] ;  /* 0x000018080e0e7981 */ /* 0x000f28000c1e1b00 */
[----:B------:R-:W2:Y:S01]  /*0ac0*/  LDG.E.64 R26, desc[UR8][R24.64+0x10] ;  /* 0x00001008181a7981 */ /* 0x000ea2000c1e1b00 */
[----:B------:R-:W-:-:S02]  /*0ad0*/  ISETP.NE.AND P0, PT, R22, 0x1388, PT ;  /* 0x000013881600780c */ /* 0x000fc40003f05270 */
[----:B------:R-:W-:Y:S01]  /*0ae0*/  LEA R20, R20, UR4, 0x3 ;  /* 0x0000000414147c11 */ /* 0x000fe2000f8e18ff */
[----:B------:R-:W-:-:S04]  /*0af0*/  IMAD.MOV.U32 R28, RZ, RZ, R24 ;  /* 0x000000ffff1c7224 */ /* 0x000fc800078e0018 */
[----:B------:R-:W-:Y:S01]  /*0b00*/  VIADD R29, R20, 0x1e0 ;  /* 0x000001e0141d7836 */ /* 0x000fe20000000000 */
[----:B---3--:R-:W-:Y:S04]  /*0b10*/  STS.128 [R21+0x1e0], R8 ;  /* 0x0001e00815007388 */ /* 0x008fe80000000c00 */
[----:B-----5:R-:W-:Y:S04]  /*0b20*/  STS.128 [R21+0x200], R16 ;  /* 0x0002001015007388 */ /* 0x020fe80000000c00 */
[----:B----4-:R-:W-:Y:S04]  /*0b30*/  STS.128 [R21+0x1f0], R12 ;  /* 0x0001f00c15007388 */ /* 0x010fe80000000c00 */
[----:B--2---:R-:W-:Y:S04]  /*0b40*/  STS.64 [R21+0x210], R26 ;  /* 0x0002101a15007388 */ /* 0x004fe80000000a00 */
[----:B------:R0:W-:Y:S02]  /*0b50*/  STS.128 [R21+0x1d0], R4 ;  /* 0x0001d00415007388 */ /* 0x0001e40000000c00 */
[----:B0-----:R-:W-:Y:S01]  /*0b60*/  IMAD.MOV.U32 R5, RZ, RZ, R25 ;  /* 0x000000ffff057224 */ /* 0x001fe200078e0019 */
[----:B------:R-:W-:Y:S06]  /*0b70*/  @P0 BRA `(.L_x_47) ;  /* 0xfffffff400d40947 */ /* 0x000fec000383ffff */
[----:B------:R-:W-:Y:S05]  /*0b80*/  BRA `(.L_x_48) ;  /* 0x0000001000647947 */ /* 0x000fea0003800000 */
.L_x_46:
[----:B------:R-:W0:Y:S01]  /*0b90*/  S2UR UR5, SR_CgaCtaId ;  /* 0x00000000000579c3 */ /* 0x000e220000008800 */
[----:B------:R-:W-:Y:S01]  /*0ba0*/  UMOV UR4, 0x400 ;  /* 0x0000040000047882 */ /* 0x000fe20000000000 */
[----:B------:R-:W-:Y:S01]  /*0bb0*/  UMOV UR6, 0x8 ;  /* 0x0000000800067882 */ /* 0x000fe20000000000 */
[----:B0-----:R-:W-:-:S04]  /*0bc0*/  ULEA UR5, UR5, UR4, 0x18 ;  /* 0x0000000405057291 */ /* 0x001fc8000f8ec0ff */
[----:B------:R-:W-:-:S05]  /*0bd0*/  UIADD3 UR4, UPT, UPT, UR5, 0x40, URZ ;  /* 0x0000004005047890 */ /* 0x000fca000fffe0ff */
[----:B------:R-:W-:Y:S04]  /*0be0*/  STS.128 [UR5], RZ ;  /* 0x000000ffff007988 */ /* 0x000fe80008000c05 */
[----:B------:R-:W-:Y:S04]  /*0bf0*/  STS.128 [UR5+0x10], RZ ;  /* 0x000010ffff007988 */ /* 0x000fe80008000c05 */
[----:B------:R-:W-:Y:S04]  /*0c00*/  STS.128 [UR5+0x20], RZ ;  /* 0x000020ffff007988 */ /* 0x000fe80008000c05 */
[----:B------:R-:W-:Y:S04]  /*0c10*/  STS.128 [UR5+0x30], RZ ;  /* 0x000030ffff007988 */ /* 0x000fe80008000c05 */
[----:B------:R-:W-:Y:S04]  /*0c20*/  STS.128 [UR5+0x40], RZ ;  /* 0x000040ffff007988 */ /* 0x000fe80008000c05 */
[----:B------:R-:W-:Y:S01]  /*0c30*/  STS.64 [UR5+0x50], RZ ;  /* 0x000050ffff007988 */ /* 0x000fe20008000a05 */
.L_x_49:
[----:B------:R-:W-:Y:S01]  /*0c40*/  ULEA UR7, UR6, UR5, 0x3 ;  /* 0x0000000506077291 */ /* 0x000fe2000f8e18ff */
[----:B------:R-:W-:Y:S01]  /*0c50*/  STS.64 [UR4+0x18], RZ ;  /* 0x000018ffff007988 */ /* 0x000fe20008000a04 */
[----:B------:R-:W-:Y:S02]  /*0c60*/  UIADD3 UR4, UPT, UPT, UR6, 0x4, URZ ;  /* 0x0000000406047890 */ /* 0x000fe4000fffe0ff */
[----:B------:R-:W-:Y:S02]  /*0c70*/  UIADD3 UR6, UPT, UPT, UR6, 0x80, URZ ;  /* 0x0000008006067890 */ /* 0x000fe4000fffe0ff */
[----:B------:R-:W-:Y:S02]  /*0c80*/  ULEA UR4, UR4, UR5, 0x3 ;  /* 0x0000000504047291 */ /* 0x000fe4000f8e18ff */
[----:B------:R-:W-:Y:S01]  /*0c90*/  UISETP.NE.AND UP0, UPT, UR6, 0x1388, UPT ;  /* 0x000013880600788c */ /* 0x000fe2000bf05270 */
[----:B------:R-:W-:Y:S01]  /*0ca0*/  STS.128 [UR7+0x20], RZ ;  /* 0x000020ffff007988 */ /* 0x000fe20008000c07 */
[----:B------:R-:W-:-:S03]  /*0cb0*/  UIADD3 UR4, UPT, UPT, UR4, 0x3e0, URZ ;  /* 0x000003e004047890 */ /* 0x000fc6000fffe0ff */
[----:B------:R-:W-:Y:S04]  /*0cc0*/  STS.128 [UR7+0x30], RZ ;  /* 0x000030ffff007988 */ /* 0x000fe80008000c07 */
        /* <DEDUP_REMOVED lines=61> */
[----:B------:R-:W-:Y:S01]  /*10a0*/  STS.64 [UR7+0x410], RZ ;  /* 0x000410ffff007988 */ /* 0x000fe20008000a07 */
[----:B------:R-:W-:Y:S05]  /*10b0*/  BRA.U UP0, `(.L_x_49) ;  /* 0xfffffff900e07547 */ /* 0x000fea000b83ffff */
[----:B------:R-:W0:Y:S02]  /*10c0*/  LDCU UR4, c[0x0][0x39c] ;  /* 0x00007380ff0477ac */ /* 0x000e240008000800 */
[----:B0-----:R-:W-:-:S09]  /*10d0*/  UISETP.GE.AND UP0, UPT, UR4, 0x1, UPT ;  /* 0x000000010400788c */ /* 0x001fd2000bf06270 */
[----:B------:R-:W-:Y:S05]  /*10e0*/  BRA.U !UP0, `(.L_x_50) ;  /* 0x00000001087c7547 */ /* 0x000fea000b800000 */
[----:B------:R-:W-:-:S07]  /*10f0*/  IMAD.MOV.U32 R11, RZ, RZ, RZ ;  /* 0x000000ffff0b7224 */ /* 0x000fce00078e00ff */
.L_x_53:
[----:B--2---:R-:W0:Y:S02]  /*1100*/  LDC.64 R6, c[0x0][0x3a0] ;  /* 0x0000e800ff067b82 */ /* 0x004e240000000a00 */
[----:B0-----:R-:W-:-:S05]  /*1110*/  IMAD.WIDE.U32 R4, R11, 0x60, R6 ;  /* 0x000000600b047825 */ /* 0x001fca00078e0006 */
[----:B------:R-:W2:Y:S01]  /*1120*/  LDG.E.U8 R8, desc[UR8][R4.64] ;  /* 0x0000000804087981 */ /* 0x000ea2000c1e1100 */
[----:B------:R-:W-:Y:S01]  /*1130*/  IMAD.MOV.U32 R12, RZ, RZ, RZ ;  /* 0x000000ffff0c7224 */ /* 0x000fe200078e00ff */
[----:B--2---:R-:W-:-:S13]  /*1140*/  ISETP.NE.AND P0, PT, R8, RZ, PT ;  /* 0x000000ff0800720c */ /* 0x004fda0003f05270 */
[----:B------:R-:W-:Y:S05]  /*1150*/  @!P0 BRA `(.L_x_51) ;  /* 0x00000000003c8947 */ /* 0x000fea0003800000 */
[----:B------:R-:W-:Y:S01]  /*1160*/  PRMT R10, R8, 0x7610, R10 ;  /* 0x00007610080a7816 */ /* 0x000fe2000000000a */
[----:B------:R-:W-:Y:S01]  /*1170*/  IMAD.MOV.U32 R12, RZ, RZ, RZ ;  /* 0x000000ffff0c7224 */ /* 0x000fe200078e00ff */
[----:B------:R-:W-:-:S06]  /*1180*/  UMOV UR4, URZ ;  /* 0x000000ff00047c82 */ /* 0x000fcc0008000000 */
.L_x_52:
[----:B------:R-:W-:Y:S02]  /*1190*/  IADD3 R8, P0, PT, R4, UR4, RZ ;  /* 0x0000000404087c10 */ /* 0x000fe4000ff1e0ff */
[----:B------:R-:W-:-:S03]  /*11a0*/  LOP3.LUT R13, R10, 0xffff, RZ, 0xc0, !PT ;  /* 0x0000ffff0a0d7812 */ /* 0x000fc600078ec0ff */
[----:B------:R-:W-:-:S05]  /*11b0*/  IMAD.X R9, RZ, RZ, R5, P0 ;  /* 0x000000ffff097224 */ /* 0x000fca00000e0605 */
[----:B------:R-:W2:Y:S01]  /*11c0*/  LDG.E.U8 R10, desc[UR8][R8.64+0x1] ;  /* 0x00000108080a7981 */ /* 0x000ea2000c1e1100 */
[----:B------:R-:W-:Y:S01]  /*11d0*/  PRMT R13, R13, 0x8880, RZ ;  /* 0x000088800d0d7816 */ /* 0x000fe200000000ff */
[----:B------:R-:W-:-:S04]  /*11e0*/  UIADD3 UR4, UPT, UPT, UR4, 0x1, URZ ;  /* 0x0000000104047890 */ /* 0x000fc8000fffe0ff */
[----:B------:R-:W-:-:S04]  /*11f0*/  IMAD R12, R12, 0x191, R13 ;  /* 0x000001910c0c7824 */ /* 0x000fc800078e020d */
[----:B------:R-:W-:-:S05]  /*1200*/  IMAD.HI.U32 R13, R12, -0x2e691a0b, RZ ;  /* 0xd196e5f50c0d7827 */ /* 0x000fca00078e00ff */
[----:B------:R-:W-:-:S05]  /*1210*/  SHF.R.U32.HI R13, RZ, 0xc, R13 ;  /* 0x0000000cff0d7819 */ /* 0x000fca000001160d */
[----:B------:R-:W-:Y:S01]  /*1220*/  IMAD R12, R13, -0x138b, R12 ;  /* 0xffffec750d0c7824 */ /* 0x000fe200078e020c */
[----:B--2---:R-:W-:-:S13]  /*1230*/  ISETP.NE.AND P0, PT, R10, RZ, PT ;  /* 0x000000ff0a00720c */ /* 0x004fda0003f05270 */
[----:B------:R-:W-:Y:S05]  /*1240*/  @P0 BRA `(.L_x_52) ;  /* 0xfffffffc00d00947 */ /* 0x000fea000383ffff */
.L_x_51:
[----:B------:R-:W-:Y:S01]  /*1250*/  LEA R13, R12, UR5, 0x3 ;  /* 0x000000050c0d7c11 */ /* 0x000fe2000f8e18ff */
[----:B------:R-:W0:Y:S01]  /*1260*/  LDCU UR4, c[0x0][0x39c] ;  /* 0x00007380ff0477ac */ /* 0x000e220008000800 */
[----:B------:R-:W-:-:S03]  /*1270*/  IMAD.WIDE.U32 R6, R11, 0x60, R6 ;  /* 0x000000600b067825 */ /* 0x000fc600078e0006 */
[----:B------:R-:W1:Y:S01]  /*1280*/  LDS.64 R8, [R13] ;  /* 0x000000000d087984 */ /* 0x000e620000000a00 */
[----:B------:R-:W-:-:S03]  /*1290*/  VIADD R11, R11, 0x1 ;  /* 0x000000010b0b7836 */ /* 0x000fc60000000000 */
[----:B------:R2:W-:Y:S02]  /*12a0*/  STS.64 [R13], R6 ;  /* 0x000000060d007388 */ /* 0x0005e40000000a00 */
[----:B0-----:R-:W-:Y:S02]  /*12b0*/  ISETP.NE.AND P0, PT, R11, UR4, PT ;  /* 0x000000040b007c0c */ /* 0x001fe4000bf05270 */
[----:B-1----:R2:W-:Y:S11]  /*12c0*/  STG.E.64 desc[UR8][R4.64+0x58], R8 ;  /* 0x0000580804007986 */ /* 0x0025f6000c101b08 */
[----:B------:R-:W-:Y:S05]  /*12d0*/  @P0 BRA `(.L_x_53) ;  /* 0xfffffffc00880947 */ /* 0x000fea000383ffff */
.L_x_50:
[----:B--2---:R-:W0:Y:S01]  /*12e0*/  LDS.128 R4, [UR5] ;  /* 0x00000005ff047984 */ /* 0x004e220008000c00 */
[----:B------:R-:W0:Y:S01]  /*12f0*/  LDC.64 R26, c[0x0][0x3a8] ;  /* 0x0000ea00ff1a7b82 */ /* 0x000e220000000a00 */
[----:B------:R-:W1:Y:S02]  /*1300*/  LDCU.64 UR6, c[0x0][0x3a8] ;  /* 0x00007500ff0677ac */ /* 0x000e640008000a00 */
[----:B------:R-:W2:Y:S01]  /*1310*/  LDS.128 R8, [UR5+0x10] ;  /* 0x00001005ff087984 */ /* 0x000ea20008000c00 */
[----:B------:R-:W-:-:S03]  /*1320*/  UIADD3 UR4, UPT, UPT, UR5, 0x40, URZ ;  /* 0x0000004005047890 */ /* 0x000fc6000fffe0ff */
[----:B------:R-:W3:Y:S01]  /*1330*/  LDS.128 R12, [UR5+0x20] ;  /* 0x00002005ff0c7984 */ /* 0x000ee20008000c00 */
[----:B------:R-:W4:Y:S03]  /*1340*/  LDC.64 R24, c[0x0][0x3a8] ;  /* 0x0000ea00ff187b82 */ /* 0x000f260000000a00 */
[----:B------:R-:W5:Y:S04]  /*1350*/  LDS.128 R16, [UR5+0x30] ;  /* 0x00003005ff107984 */ /* 0x000f680008000c00 */
[----:B------:R-:W5:Y:S04]  /*1360*/  LDS.128 R20, [UR5+0x40] ;  /* 0x00004005ff147984 */ /* 0x000f680008000c00 */
[----:B------:R-:W5:Y:S01]  /*1370*/  LDS.64 R28, [UR5+0x50] ;  /* 0x00005005ff1c7984 */ /* 0x000f620008000a00 */
[----:B-1----:R-:W-:-:S04]  /*1380*/  UIADD3 UR6, UP0, UPT, UR6, 0x40, URZ ;  /* 0x0000004006067890 */ /* 0x002fc8000ff1e0ff */
[----:B------:R-:W-:Y:S01]  /*1390*/  UIADD3.X UR7, UPT, UPT, URZ, UR7, URZ, UP0, !UPT ;  /* 0x00000007ff077290 */ /* 0x000fe200087fe4ff */
[----:B0-----:R0:W-:Y:S04]  /*13a0*/  STG.E.64 desc[UR8][R26.64], R4 ;  /* 0x000000041a007986 */ /* 0x0011e8000c101b08 */
[----:B----4-:R-:W-:Y:S04]  /*13b0*/  STG.E.64 desc[UR8][R24.64+0x8], R6 ;  /* 0x0000080618007986 */ /* 0x010fe8000c101b08 */
[----:B--2---:R-:W-:Y:S04]  /*13c0*/  STG.E.64 desc[UR8][R24.64+0x10], R8 ;  /* 0x0000100818007986 */ /* 0x004fe8000c101b08 */
[----:B------:R1:W-:Y:S01]  /*13d0*/  STG.E.64 desc[UR8][R24.64+0x18], R10 ;  /* 0x0000180a18007986 */ /* 0x0003e2000c101b08 */
[----:B0-----:R-:W-:-:S03]  /*13e0*/  IMAD.U32 R4, RZ, RZ, UR4 ;  /* 0x00000004ff047e24 */ /* 0x001fc6000f8e00ff */
[----:B---3--:R-:W-:Y:S04]  /*13f0*/  STG.E.64 desc[UR8][R26.64+0x28], R14 ;  /* 0x0000280e1a007986 */ /* 0x008fe8000c101b08 */
[----:B-----5:R-:W-:Y:S04]  /*1400*/  STG.E.64 desc[UR8][R26.64+0x30], R16 ;  /* 0x000030101a007986 */ /* 0x020fe8000c101b08 */
[----:B------:R-:W-:Y:S01]  /*1410*/  STG.E.64 desc[UR8][R26.64+0x38], R18 ;  /* 0x000038121a007986 */ /* 0x000fe2000c101b08 */
[----:B-1----:R-:W0:Y:S03]  /*1420*/  LDC.64 R24, c[0x0][0x3a8] ;  /* 0x0000ea00ff187b82 */ /* 0x002e260000000a00 */
[----:B------:R-:W-:Y:S04]  /*1430*/  STG.E.64 desc[UR8][R26.64+0x40], R20 ;  /* 0x000040141a007986 */ /* 0x000fe8000c101b08 */
[----:B------:R-:W-:Y:S04]  /*1440*/  STG.E.64 desc[UR8][R26.64+0x50], R28 ;  /* 0x0000501c1a007986 */ /* 0x000fe8000c101b08 */
[----:B------:R1:W-:Y:S04]  /*1450*/  STG.E.64 desc[UR8][R26.64+0x20], R12 ;  /* 0x0000200c1a007986 */ /* 0x0003e8000c101b08 */
[----:B------:R2:W-:Y:S01]  /*1460*/  STG.E.64 desc[UR8][R26.64+0x48], R22 ;  /* 0x000048161a007986 */ /* 0x0005e2000c101b08 */
[----:B-1----:R-:W-:-:S02]  /*1470*/  IMAD.U32 R12, RZ, RZ, UR6 ;  /* 0x00000006ff0c7e24 */ /* 0x002fc4000f8e00ff */
[----:B------:R-:W-:Y:S02]  /*1480*/  IMAD.U32 R13, RZ, RZ, UR7 ;  /* 0x00000007ff0d7e24 */ /* 0x000fe4000f8e00ff */
[----:B--2---:R-:W-:-:S07]  /*1490*/  IMAD.MOV.U32 R22, RZ, RZ, 0x8 ;  /* 0x00000008ff167424 */ /* 0x004fce00078e00ff */
.L_x_54:
[----:B------:R-:W1:Y:S01]  /*14a0*/  LDS.64 R28, [R4+0x18] ;  /* 0x00001800041c7984 */ /* 0x000e620000000a00 */
[C---:B------:R-:W-:Y:S01]  /*14b0*/  LEA R20, R22.reuse, UR5, 0x3 ;  /* 0x0000000516147c11 */ /* 0x040fe2000f8e18ff */
[C---:B------:R-:W-:Y:S02]  /*14c0*/  VIADD R21, R22.reuse, 0x4 ;  /* 0x0000000416157836 */ /* 0x040fe40000000000 */
[C---:B------:R-:W-:Y:S02]  /*14d0*/  VIADD R23, R22.reuse, 0x8 ;  /* 0x0000000816177836 */ /* 0x040fe40000000000 */
[----:B------:R-:W2:Y:S01]  /*14e0*/  LDS.128 R4, [R20+0x20] ;  /* 0x0000200014047984 */ /* 0x000ea20000000c00 */
[C---:B0-----:R-:W-:Y:S01]  /*14f0*/  IMAD.WIDE.U32 R26, R21.reuse, 0x8, R24 ;  /* 0x00000008151a7825 */ /* 0x041fe200078e0018 */
[----:B------:R-:W-:Y:S02]  /*1500*/  LEA R21, R21, UR5, 0x3 ;  /* 0x0000000515157c11 */ /* 0x000fe4000f8e18ff */
[----:B------:R-:W0:Y:S04]  /*1510*/  LDS.128 R16, [R20+0x30] ;  /* 0x0000300014107984 */ /* 0x000e280000000c00 */
[----:B------:R-:W3:Y:S04]  /*1520*/  LDS.128 R8, [R20+0x40] ;  /* 0x0000400014087984 */ /* 0x000ee80000000c00 */
[----:B-1----:R1:W-:Y:S04]  /*1530*/  STG.E.64 desc[UR8][R12.64+0x18], R28 ;  /* 0x0000181c0c007986 */ /* 0x0023e8000c101b08 */
[----:B------:R-:W4:Y:S04]  /*1540*/  LDS.128 R12, [R20+0x50] ;  /* 0x00005000140c7984 */ /* 0x000f280000000c00 */
[----:B--2---:R-:W-:Y:S04]  /*1550*/  STG.E.64 desc[UR8][R26.64], R4 ;  /* 0x000000041a007986 */ /* 0x004fe8000c101b08 */
[----:B------:R-:W-:Y:S01]  /*1560*/  STG.E.64 desc[UR8][R26.64+0x8], R6 ;  /* 0x000008061a007986 */ /* 0x000fe2000c101b08 */
[----:B-1----:R-:W-:-:S03]  /*1570*/  VIADD R29, R22, 0xc ;  /* 0x0000000c161d7836 */ /* 0x002fc60000000000 */
[----:B0-----:R-:W-:Y:S01]  /*1580*/  STG.E.64 desc[UR8][R26.64+0x10], R16 ;  /* 0x000010101a007986 */ /* 0x001fe2000c101b08 */
[----:B------:R-:W-:-:S03]  /*1590*/  IMAD.WIDE.U32 R28, R29, 0x8, R24 ;  /* 0x000000081d1c7825 */ /* 0x000fc600078e0018 */
[----:B------:R0:W-:Y:S04]  /*15a0*/  STG.E.64 desc[UR8][R26.64+0x18], R18 ;  /* 0x000018121a007986 */ /* 0x0001e8000c101b08 */
[----:B------:R-:W1:Y:S04]  /*15b0*/  LDS.128 R4, [R20+0x60] ;  /* 0x0000600014047984 */ /* 0x000e680000000c00 */
[----:B------:R-:W2:Y:S01]  /*15c0*/  LDS.128 R16, [R20+0x70] ;  /* 0x0000700014107984 */ /* 0x000ea20000000c00 */
[----:B0-----:R-:W-:-:S04]  /*15d0*/  IMAD.WIDE.U32 R26, R23, 0x8, R24 ;  /* 0x00000008171a7825 */ /* 0x001fc800078e0018 */
[----:B------:R-:W-:Y:S01]  /*15e0*/  VIADD R23, R22, 0x10 ;  /* 0x0000001016177836 */ /* 0x000fe20000000000 */
[----:B---3--:R-:W-:Y:S04]  /*15f0*/  STG.E.64 desc[UR8][R26.64], R8 ;  /* 0x000000081a007986 */ /* 0x008fe8000c101b08 */
[----:B------:R-:W-:Y:S04]  /*1600*/  STG.E.64 desc[UR8][R26.64+0x8], R10 ;  /* 0x0000080a1a007986 */ /* 0x000fe8000c101b08 */
[----:B------:R-:W0:Y:S04]  /*1610*/  LDS.128 R8, [R20+0x80] ;  /* 0x0000800014087984 */ /* 0x000e280000000c00 */
[----:B----4-:R-:W-:Y:S04]  /*1620*/  STG.E.64 desc[UR8][R26.64+0x10], R12 ;  /* 0x0000100c1a007986 */ /* 0x010fe8000c101b08 */
[----:B------:R3:W-:Y:S04]  /*1630*/  STG.E.64 desc[UR8][R26.64+0x18], R14 ;  /* 0x0000180e1a007986 */ /* 0x0007e8000c101b08 */
[----:B------:R-:W4:Y:S04]  /*1640*/  LDS.128 R12, [R20+0x90] ;  /* 0x00009000140c7984 */ /* 0x000f280000000c00 */
[----:B-1----:R-:W-:Y:S04]  /*1650*/  STG.E.64 desc[UR8][R28.64], R4 ;  /* 0x000000041c007986 */ /* 0x002fe8000c101b08 */
[----:B------:R-:W-:Y:S01]  /*1660*/  STG.E.64 desc[UR8][R28.64+0x8], R6 ;  /* 0x000008061c007986 */ /* 0x000fe2000c101b08 */
[----:B---3--:R-:W-:-:S03]  /*1670*/  IMAD.WIDE.U32 R26, R23, 0x8, R24 ;  /* 0x00000008171a7825 */ /* 0x008fc600078e0018 */
[----:B--2---:R-:W-:Y:S01]  /*1680*/  STG.E.64 desc[UR8][R28.64+0x10], R16 ;  /* 0x000010101c007986 */ /* 0x004fe2000c101b08 */
[----:B------:R-:W-:-:S03]  /*1690*/  VIADD R23, R22, 0x18 ;  /* 0x0000001816177836 */ /* 0x000fc60000000000 */
[----:B------:R1:W-:Y:S04]  /*16a0*/  STG.E.64 desc[UR8][R28.64+0x18], R18 ;  /* 0x000018121c007986 */ /* 0x0003e8000c101b08 */
[----:B------:R-:W2:Y:S04]  /*16b0*/  LDS.128 R4, [R20+0xa0] ;  /* 0x0000a00014047984 */ /* 0x000ea80000000c00 */
[----:B------:R-:W3:Y:S04]  /*16c0*/  LDS.128 R16, [R20+0xb0] ;  /* 0x0000b00014107984 */ /* 0x000ee80000000c00 */
[----:B0-----:R-:W-:Y:S01]  /*16d0*/  STG.E.64 desc[UR8][R26.64], R8 ;  /* 0x000000081a007986 */ /* 0x001fe2000c101b08 */
[----:B-1----:R-:W-:-:S03]  /*16e0*/  VIADD R29, R22, 0x14 ;  /* 0x00000014161d7836 */ /* 0x002fc60000000000 */
[----:B------:R-:W-:Y:S01]  /*16f0*/  STG.E.64 desc[UR8][R26.64+0x8], R10 ;  /* 0x0000080a1a007986 */ /* 0x000fe2000c101b08 */
[----:B------:R-:W-:-:S03]  /*1700*/  IMAD.WIDE.U32 R28, R29, 0x8, R24 ;  /* 0x000000081d1c7825 */ /* 0x000fc600078e0018 */
[----:B------:R-:W0:Y:S04]  /*1710*/  LDS.128 R8, [R20+0xc0] ;  /* 0x0000c00014087984 */ /* 0x000e280000000c00 */
[----:B----4-:R-:W-:Y:S04]  /*1720*/  STG.E.64 desc[UR8][R26.64+0x10], R12 ;  /* 0x0000100c1a007986 */ /* 0x010fe8000c101b08 */
[----:B------:R1:W-:Y:S04]  /*1730*/  STG.E.64 desc[UR8][R26.64+0x18], R14 ;  /* 0x0000180e1a007986 */ /* 0x0003e8000c101b08 */
[----:B------:R-:W4:Y:S01]  /*1740*/  LDS.128 R12, [R20+0xd0] ;  /* 0x0000d000140c7984 */ /* 0x000f220000000c00 */
[----:B-1----:R-:W-:-:S03]  /*1750*/  IMAD.WIDE.U32 R26, R23, 0x8, R24 ;  /* 0x00000008171a7825 */ /* 0x002fc600078e0018 */
[----:B--2---:R-:W-:Y:S01]  /*1760*/  STG.E.64 desc[UR8][R28.64], R4 ;  /* 0x000000041c007986 */ /* 0x004fe2000c101b08 */
[----:B------:R-:W-:-:S03]  /*1770*/  VIADD R23, R22, 0x1c ;  /* 0x0000001c16177836 */ /* 0x000fc60000000000 */
[----:B------:R-:W-:Y:S04]  /*1780*/  STG.E.64 desc[UR8][R28.64+0x8], R6 ;  /* 0x000008061c007986 */ /* 0x000fe8000c101b08 */
[----:B---3--:R-:W-:Y:S04]  /*1790*/  STG.E.64 desc[UR8][R28.64+0x10], R16 ;  /* 0x000010101c007986 */ /* 0x008fe8000c101b08 */
        /* <DEDUP_REMOVED lines=11> */
[----:B-1----:R-:W-:-:S04]  /*1850*/  IMAD.WIDE.U32 R26, R23, 0x8, R24 ;  /* 0x00000008171a7825 */ /* 0x002fc800078e0018 */
[----:B------:R-:W-:Y:S01]  /*1860*/  VIADD R23, R22, 0x20 ;  /* 0x0000002016177836 */ /* 0x000fe20000000000 */
[----:B--2---:R-:W-:Y:S04]  /*1870*/  STG.E.64 desc[UR8][R26.64], R4 ;  /* 0x000000041a007986 */ /* 0x004fe8000c101b08 */
[----:B------:R-:W-:Y:S04]  /*1880*/  STG.E.64 desc[UR8][R26.64+0x8], R6 ;  /* 0x000008061a007986 */ /* 0x000fe8000c101b08 */
[----:B---3--:R-:W-:Y:S04]  /*1890*/  STG.E.64 desc[UR8][R26.64+0x10], R16 ;  /* 0x000010101a007986 */ /* 0x008fe8000c101b08 */
[----:B------:R1:W-:Y:S04]  /*18a0*/  STG.E.64 desc[UR8][R26.64+0x18], R18 ;  /* 0x000018121a007986 */ /* 0x0003e8000c101b08 */
[----:B------:R-:W2:Y:S04]  /*18b0*/  LDS.128 R4, [R20+0x120] ;  /* 0x0001200014047984 */ /* 0x000ea80000000c00 */
[----:B------:R-:W3:Y:S01]  /*18c0*/  LDS.128 R16, [R20+0x130] ;  /* 0x0001300014107984 */ /* 0x000ee20000000c00 */
[----:B-1----:R-:W-:-:S04]  /*18d0*/  IMAD.WIDE.U32 R26, R23, 0x8, R24 ;  /* 0x00000008171a7825 */ /* 0x002fc800078e0018 */
[----:B------:R-:W-:Y:S01]  /*18e0*/  VIADD R23, R22, 0x24 ;  /* 0x0000002416177836 */ /* 0x000fe20000000000 */
[----:B0-----:R-:W-:Y:S04]  /*18f0*/  STG.E.64 desc[UR8][R26.64], R8 ;  /* 0x000000081a007986 */ /* 0x001fe8000c101b08 */
[----:B------:R-:W-:Y:S04]  /*1900*/  STG.E.64 desc[UR8][R26.64+0x8], R10 ;  /* 0x0000080a1a007986 */ /* 0x000fe8000c101b08 */
        /* <DEDUP_REMOVED lines=19> */
[----:B------:R-:W4:Y:S04]  /*1a40*/  LDS.128 R12, [R20+0x190] ;  /* 0x00019000140c7984 */ /* 0x000f280000000c00 */
[----:B--2---:R-:W-:Y:S04]  /*1a50*/  STG.E.64 desc[UR8][R28.64], R4 ;  /* 0x000000041c007986 */ /* 0x004fe8000c101b08 */
[----:B------:R-:W-:Y:S01]  /*1a60*/  STG.E.64 desc[UR8][R28.64+0x8], R6 ;  /* 0x000008061c007986 */ /* 0x000fe2000c101b08 */
[----:B-1----:R-:W-:-:S03]  /*1a70*/  IMAD.WIDE.U32 R26, R23, 0x8, R24 ;  /* 0x00000008171a7825 */ /* 0x002fc600078e0018 */
[----:B---3--:R-:W-:Y:S01]  /*1a80*/  STG.E.64 desc[UR8][R28.64+0x10], R16 ;  /* 0x000010101c007986 */ /* 0x008fe2000c101b08 */
[----:B------:R-:W-:-:S03]  /*1a90*/  VIADD R23, R22, 0x34 ;  /* 0x0000003416177836 */ /* 0x000fc60000000000 */
[----:B------:R1:W-:Y:S04]  /*1aa0*/  STG.E.64 desc[UR8][R28.64+0x18], R18 ;  /* 0x000018121c007986 */ /* 0x0003e8000c101b08 */
[----:B------:R-:W2:Y:S04]  /*1ab0*/  LDS.128 R4, [R20+0x1a0] ;  /* 0x0001a00014047984 */ /* 0x000ea80000000c00 */
[----:B------:R-:W3:Y:S04]  /*1ac0*/  LDS.128 R16, [R20+0x1b0] ;  /* 0x0001b00014107984 */ /* 0x000ee80000000c00 */
[----:B0-----:R-:W-:Y:S01]  /*1ad0*/  STG.E.64 desc[UR8][R26.64], R8 ;  /* 0x000000081a007986 */ /* 0x001fe2000c101b08 */
[----:B-1----:R-:W-:-:S03]  /*1ae0*/  IMAD.WIDE.U32 R28, R23, 0x8, R24 ;  /* 0x00000008171c7825 */ /* 0x002fc600078e0018 */
[----:B------:R-:W-:Y:S01]  /*1af0*/  STG.E.64 desc[UR8][R26.64+0x8], R10 ;  /* 0x0000080a1a007986 */ /* 0x000fe2000c101b08 */
[----:B------:R-:W-:-:S03]  /*1b00*/  VIADD R23, R22, 0x38 ;  /* 0x0000003816177836 */ /* 0x000fc60000000000 */
[----:B------:R-:W0:Y:S04]  /*1b10*/  LDS.128 R8, [R20+0x1c0] ;  /* 0x0001c00014087984 */ /* 0x000e280000000c00 */
[----:B----4-:R-:W-:Y:S04]  /*1b20*/  STG.E.64 desc[UR8][R26.64+0x10], R12 ;  /* 0x0000100c1a007986 */ /* 0x010fe8000c101b08 */
[----:B------:R1:W-:Y:S04]  /*1b30*/  STG.E.64 desc[UR8][R26.64+0x18], R14 ;  /* 0x0000180e1a007986 */ /* 0x0003e8000c101b08 */
[----:B------:R-:W4:Y:S01]  /*1b40*/  LDS.128 R12, [R20+0x1d0] ;  /* 0x0001d000140c7984 */ /* 0x000f220000000c00 */
[----:B-1----:R-:W-:-:S03]  /*1b50*/  IMAD.WIDE.U32 R26, R23, 0x8, R24 ;  /* 0x00000008171a7825 */ /* 0x002fc600078e0018 */
[----:B--2---:R-:W-:Y:S01]  /*1b60*/  STG.E.64 desc[UR8][R28.64], R4 ;  /* 0x000000041c007986 */ /* 0x004fe2000c101b08 */
[----:B------:R-:W-:-:S03]  /*1b70*/  VIADD R23, R22, 0x3c ;  /* 0x0000003c16177836 */ /* 0x000fc60000000000 */
[----:B------:R-:W-:Y:S01]  /*1b80*/  STG.E.64 desc[UR8][R28.64+0x8], R6 ;  /* 0x000008061c007986 */ /* 0x000fe2000c101b08 */
[----:B------:R-:W-:-:S03]  /*1b90*/  VIADD R22, R22, 0x40 ;  /* 0x0000004016167836 */ /* 0x000fc60000000000 */
[----:B---3--:R-:W-:Y:S02]  /*1ba0*/  STG.E.64 desc[UR8][R28.64+0x10], R16 ;  /* 0x000010101c007986 */ /* 0x008fe4000c101b08 */
[C---:B------:R-:W-:Y:S02]  /*1bb0*/  ISETP.NE.AND P0, PT, R22.reuse, 0x1388, PT ;  /* 0x000013881600780c */ /* 0x040fe40003f05270 */
[----:B------:R1:W-:Y:S04]  /*1bc0*/  STG.E.64 desc[UR8][R28.64+0x18], R18 ;  /* 0x000018121c007986 */ /* 0x0003e8000c101b08 */
[----:B0-----:R-:W-:Y:S04]  /*1bd0*/  STG.E.64 desc[UR8][R26.64], R8 ;  /* 0x000000081a007986 */ /* 0x001fe8000c101b08 */
[----:B------:R-:W-:Y:S04]  /*1be0*/  STG.E.64 desc[UR8][R26.64+0x8], R10 ;  /* 0x0000080a1a007986 */ /* 0x000fe8000c101b08 */
[----:B------:R-:W0:Y:S01]  /*1bf0*/  LDS.128 R4, [R20+0x1e0] ;  /* 0x0001e00014047984 */ /* 0x000e220000000c00 */
[----:B-1----:R-:W-:-:S03]  /*1c00*/  IMAD.WIDE.U32 R28, R22, 0x8, R24 ;  /* 0x00000008161c7825 */ /* 0x002fc600078e0018 */
[----:B------:R-:W1:Y:S04]  /*1c10*/  LDS.128 R8, [R20+0x1f0] ;  /* 0x0001f00014087984 */ /* 0x000e680000000c00 */
[----:B------:R-:W2:Y:S04]  /*1c20*/  LDS.128 R16, [R20+0x200] ;  /* 0x0002000014107984 */ /* 0x000ea80000000c00 */
[----:B----4-:R-:W-:Y:S04]  /*1c30*/  STG.E.64 desc[UR8][R26.64+0x10], R12 ;  /* 0x0000100c1a007986 */ /* 0x010fe8000c101b08 */
[----:B------:R-:W3:Y:S04]  /*1c40*/  LDS.64 R12, [R20+0x210] ;  /* 0x00021000140c7984 */ /* 0x000ee80000000a00 */
[----:B------:R4:W-:Y:S02]  /*1c50*/  STG.E.64 desc[UR8][R26.64+0x18], R14 ;  /* 0x0000180e1a007986 */ /* 0x0009e4000c101b08 */
[----:B----4-:R-:W-:-:S05]  /*1c60*/  IMAD.WIDE.U32 R14, R23, 0x8, R24 ;  /* 0x00000008170e7825 */ /* 0x010fca00078e0018 */
[----:B0-----:R0:W-:Y:S04]  /*1c70*/  STG.E.64 desc[UR8][R14.64], R4 ;  /* 0x000000040e007986 */ /* 0x0011e8000c101b08 */
[----:B------:R-:W-:Y:S04]  /*1c80*/  STG.E.64 desc[UR8][R14.64+0x8], R6 ;  /* 0x000008060e007986 */ /* 0x000fe8000c101b08 */
[----:B-1----:R-:W-:Y:S04]  /*1c90*/  STG.E.64 desc[UR8][R14.64+0x10], R8 ;  /* 0x000010080e007986 */ /* 0x002fe8000c101b08 */
[----:B------:R-:W-:Y:S01]  /*1ca0*/  STG.E.64 desc[UR8][R14.64+0x18], R10 ;  /* 0x0000180a0e007986 */ /* 0x000fe2000c101b08 */
[----:B0-----:R-:W-:-:S03]  /*1cb0*/  VIADD R4, R21, 0x1e0 ;  /* 0x000001e015047836 */ /* 0x001fc60000000000 */
[----:B--2---:R-:W-:Y:S04]  /*1cc0*/  STG.E.64 desc[UR8][R28.64], R16 ;  /* 0x000000101c007986 */ /* 0x004fe8000c101b08 */
[----:B------:R-:W-:Y:S04]  /*1cd0*/  STG.E.64 desc[UR8][R28.64+0x8], R18 ;  /* 0x000008121c007986 */ /* 0x000fe8000c101b08 */
[----:B---3--:R0:W-:Y:S02]  /*1ce0*/  STG.E.64 desc[UR8][R28.64+0x10], R12 ;  /* 0x0000100c1c007986 */ /* 0x0081e4000c101b08 */
[----:B0-----:R-:W-:-:S02]  /*1cf0*/  IMAD.MOV.U32 R12, RZ, RZ, R28 ;  /* 0x000000ffff0c7224 */ /* 0x001fc400078e001c */
[----:B------:R-:W-:Y:S01]  /*1d00*/  IMAD.MOV.U32 R13, RZ, RZ, R29 ;  /* 0x000000ffff0d7224 */ /* 0x000fe200078e001d */
[----:B------:R-:W-:Y:S06]  /*1d10*/  @P0 BRA `(.L_x_54) ;  /* 0xfffffff400e00947 */ /* 0x000fec000383ffff */
.L_x_48:
[----:B------:R-:W0:Y:S02]  /*1d20*/  LDCU UR7, c[0x0][0x39c] ;  /* 0x00007380ff0777ac */ /* 0x000e240008000800 */
[----:B0-----:R-:W-:-:S09]  /*1d30*/  UISETP.GE.AND UP0, UPT, UR7, 0x1, UPT ;  /* 0x000000010700788c */ /* 0x001fd2000bf06270 */
[----:B------:R-:W-:Y:S05]  /*1d40*/  BRA.U !UP0, `(.L_x_45) ;  /* 0x0000000508047547 */ /* 0x000fea000b800000 */
[----:B------:R-:W-:Y:S02]  /*1d50*/  UISETP.GE.U32.AND UP1, UPT, UR7, 0x10, UPT ;  /* 0x000000100700788c */ /* 0x000fe4000bf26070 */
[----:B------:R-:W-:Y:S01]  /*1d60*/  ULOP3.LUT UR10, UR7, 0xf, URZ, 0xc0, !UPT ;  /* 0x0000000f070a7892 */ /* 0x000fe2000f8ec0ff */
[----:B------:R-:W-:-:S03]  /*1d70*/  UMOV UR4, URZ ;  /* 0x000000ff00047c82 */ /* 0x000fc60008000000 */
[----:B------:R-:W-:-:S03]  /*1d80*/  UISETP.NE.AND UP0, UPT, UR10, URZ, UPT ;  /* 0x000000ff0a00728c */ /* 0x000fc6000bf05270 */
[----:B------:R-:W-:Y:S08]  /*1d90*/  BRA.U !UP1, `(.L_x_55) ;  /* 0x0000000109387547 */ /* 0x000ff0000b800000 */
[----:B------:R-:W0:Y:S01]  /*1da0*/  S2UR UR6, SR_CgaCtaId ;  /* 0x00000000000679c3 */ /* 0x000e220000008800 */
[----:B------:R-:W-:Y:S01]  /*1db0*/  UMOV UR5, 0x400 ;  /* 0x0000040000057882 */ /* 0x000fe20000000000 */
[----:B------:R-:W-:Y:S02]  /*1dc0*/  ULOP3.LUT UR4, UR7, 0x7ffffff0, URZ, 0xc0, !UPT ;  /* 0x7ffffff007047892 */ /* 0x000fe4000f8ec0ff */
[----:B------:R-:W-:-:S04]  /*1dd0*/  UIADD3 UR5, UPT, UPT, UR5, 0x9c60, URZ ;  /* 0x00009c6005057890 */ /* 0x000fc8000fffe0ff */
[----:B0-----:R-:W-:-:S03]  /*1de0*/  ULEA UR6, UR6, UR5, 0x18 ;  /* 0x0000000506067291 */ /* 0x001fc6000f8ec0ff */
[----:B------:R-:W-:-:S09]  /*1df0*/  UMOV UR5, URZ ;  /* 0x000000ff00057c82 */ /* 0x000fd20008000000 */
.L_x_56:
[----:B------:R-:W-:Y:S02]  /*1e00*/  ULEA UR11, UR5, UR6, 0x2 ;  /* 0x00000006050b7291 */ /* 0x000fe4000f8e10ff */
[----:B------:R-:W-:-:S04]  /*1e10*/  UIADD3 UR5, UPT, UPT, UR5, 0x10, URZ ;  /* 0x0000001005057890 */ /* 0x000fc8000fffe0ff */
[----:B------:R-:W-:-:S03]  /*1e20*/  UISETP.NE.AND UP1, UPT, UR5, UR4, UPT ;  /* 0x000000040500728c */ /* 0x000fc6000bf25270 */
[----:B------:R-:W-:Y:S04]  /*1e30*/  STS.128 [UR11], RZ ;  /* 0x000000ffff007988 */ /* 0x000fe80008000c0b */
[----:B------:R-:W-:Y:S04]  /*1e40*/  STS.128 [UR11+0x10], RZ ;  /* 0x000010ffff007988 */ /* 0x000fe80008000c0b */
[----:B------:R-:W-:Y:S04]  /*1e50*/  STS.128 [UR11+0x20], RZ ;  /* 0x000020ffff007988 */ /* 0x000fe80008000c0b */
[----:B------:R-:W-:Y:S01]  /*1e60*/  STS.128 [UR11+0x30], RZ ;  /* 0x000030ffff007988 */ /* 0x000fe20008000c0b */
[----:B------:R-:W-:Y:S05]  /*1e70*/  BRA.U UP1, `(.L_x_56) ;  /* 0xfffffffd01e07547 */ /* 0x000fea000b83ffff */
.L_x_55:
[----:B------:R-:W-:Y:S05]  /*1e80*/  BRA.U !UP0, `(.L_x_45) ;  /* 0x0000000108b47547 */ /* 0x000fea000b800000 */
[----:B------:R-:W-:Y:S02]  /*1e90*/  UISETP.GE.U32.AND UP0, UPT, UR10, 0x8, UPT ;  /* 0x000000080a00788c */ /* 0x000fe4000bf06070 */
[----:B------:R-:W-:-:S04]  /*1ea0*/  ULOP3.LUT UR11, UR7, 0x7, URZ, 0xc0, !UPT ;  /* 0x00000007070b7892 */ /* 0x000fc8000f8ec0ff */
[----:B------:R-:W-:-:S03]  /*1eb0*/  UISETP.NE.AND UP1, UPT, UR11, URZ, UPT ;  /* 0x000000ff0b00728c */ /* 0x000fc6000bf25270 */
[----:B------:R-:W-:Y:S08]  /*1ec0*/  BRA.U !UP0, `(.L_x_57) ;  /* 0x0000000108387547 */ /* 0x000ff0000b800000 */
[----:B------:R-:W0:Y:S01]  /*1ed0*/  S2UR UR6, SR_CgaCtaId ;  /* 0x00000000000679c3 */ /* 0x000e220000008800 */
[----:B------:R-:W-:Y:S02]  /*1ee0*/  UMOV UR5, 0x400 ;  /* 0x0000040000057882 */ /* 0x000fe40000000000 */
[----:B------:R-:W-:-:S04]  /*1ef0*/  UIADD3 UR5, UPT, UPT, UR5, 0x9c60, URZ ;  /* 0x00009c6005057890 */ /* 0x000fc8000fffe0ff */
[----:B0-----:R-:W-:-:S04]  /*1f00*/  ULEA UR5, UR6, UR5, 0x18 ;  /* 0x0000000506057291 */ /* 0x001fc8000f8ec0ff */
[----:B------:R-:W-:Y:S02]  /*1f10*/  ULEA UR5, UR4, UR5, 0x2 ;  /* 0x0000000504057291 */ /* 0x000fe4000f8e10ff */
[----:B------:R-:W-:-:S07]  /*1f20*/  UIADD3 UR4, UPT, UPT, UR4, 0x8, URZ ;  /* 0x0000000804047890 */ /* 0x000fce000fffe0ff */
[----:B------:R-:W-:Y:S04]  /*1f30*/  STS [UR5], RZ ;  /* 0x000000ffff007988 */ /* 0x000fe80008000805 */
[----:B------:R-:W-:Y:S04]  /*1f40*/  STS [UR5+0x4], RZ ;  /* 0x000004ffff007988 */ /* 0x000fe80008000805 */
[----:B------:R-:W-:Y:S04]  /*1f50*/  STS [UR5+0x8], RZ ;  /* 0x000008ffff007988 */ /* 0x000fe80008000805 */
[----:B------:R-:W-:Y:S04]  /*1f60*/  STS [UR5+0xc], RZ ;  /* 0x00000cffff007988 */ /* 0x000fe80008000805 */
[----:B------:R-:W-:Y:S04]  /*1f70*/  STS [UR5+0x10], RZ ;  /* 0x000010ffff007988 */ /* 0x000fe80008000805 */
[----:B------:R-:W-:Y:S04]  /*1f80*/  STS [UR5+0x14], RZ ;  /* 0x000014ffff007988 */ /* 0x000fe80008000805 */
[----:B------:R-:W-:Y:S04]  /*1f90*/  STS [UR5+0x18], RZ ;  /* 0x000018ffff007988 */ /* 0x000fe80008000805 */
[----:B------:R-:W-:Y:S01]  /*1fa0*/  STS [UR5+0x1c], RZ ;  /* 0x00001cffff007988 */ /* 0x000fe20008000805 */
.L_x_57:
        /* <DEDUP_REMOVED lines=14> */
[----:B------:R-:W-:Y:S01]  /*2090*/  STS [UR5+0xc], RZ ;  /* 0x00000cffff007988 */ /* 0x000fe20008000805 */
.L_x_58:
[----:B------:R-:W-:Y:S05]  /*20a0*/  BRA.U !UP1, `(.L_x_45) ;  /* 0x00000001092c7547 */ /* 0x000fea000b800000 */
[----:B------:R-:W0:Y:S01]  /*20b0*/  S2UR UR7, SR_CgaCtaId ;  /* 0x00000000000779c3 */ /* 0x000e220000008800 */
[----:B------:R-:W-:Y:S02]  /*20c0*/  UMOV UR5, 0x400 ;  /* 0x0000040000057882 */ /* 0x000fe40000000000 */
[----:B------:R-:W-:-:S04]  /*20d0*/  UIADD3 UR5, UPT, UPT, UR5, 0x9c60, URZ ;  /* 0x00009c6005057890 */ /* 0x000fc8000fffe0ff */
[----:B0-----:R-:W-:-:S03]  /*20e0*/  ULEA UR7, UR7, UR5, 0x18 ;  /* 0x0000000507077291 */ /* 0x001fc6000f8ec0ff */
[----:B------:R-:W-:-:S09]  /*20f0*/  UMOV UR5, URZ ;  /* 0x000000ff00057c82 */ /* 0x000fd20008000000 */
.L_x_59:
[----:B------:R-:W-:Y:S02]  /*2100*/  ULEA UR10, UR4, UR7, 0x2 ;  /* 0x00000007040a7291 */ /* 0x000fe4000f8e10ff */
[----:B------:R-:W-:Y:S02]  /*2110*/  UIADD3 UR5, UPT, UPT, UR5, 0x1, URZ ;  /* 0x0000000105057890 */ /* 0x000fe4000fffe0ff */
[----:B------:R-:W-:Y:S02]  /*2120*/  UIADD3 UR4, UPT, UPT, UR4, 0x1, URZ ;  /* 0x0000000104047890 */ /* 0x000fe4000fffe0ff */
[----:B------:R-:W-:-:S03]  /*2130*/  UISETP.NE.AND UP0, UPT, UR5, UR6, UPT ;  /* 0x000000060500728c */ /* 0x000fc6000bf05270 */
[----:B------:R-:W-:Y:S06]  /*2140*/  STS [UR10], RZ ;  /* 0x000000ffff007988 */ /* 0x000fec000800080a */
[----:B------:R-:W-:Y:S05]  /*2150*/  BRA.U UP0, `(.L_x_59) ;  /* 0xfffffffd00e87547 */ /* 0x000fea000b83ffff */
.L_x_45:
[----:B------:R-:W-:Y:S05]  /*2160*/  BSYNC.RECONVERGENT B0 ;  /* 0x0000000000007941 */ /* 0x000fea0003800200 */
.L_x_44:
[----:B------:R-:W-:Y:S01]  /*2170*/  BAR.SYNC.DEFER_BLOCKING 0x0 ;  /* 0x0000000000007b1d */ /* 0x000fe20000010000 */
[----:B------:R-:W-:-:S06]  /*2180*/  CS2R R4, SR_CLOCKLO ;  /* 0x0000000000047805 */ /* 0x000fcc0000015000 */
[----:B------:R-:W-:Y:S01]  /*2190*/  LOP3.LUT R4, R4, 0xaad26b49, RZ, 0x3c, !PT ;  /* 0xaad26b4904047812 */ /* 0x000fe200078e3cff */
[----:B------:R-:W-:Y:S01]  /*21a0*/  BSSY.RECONVERGENT B0, `(.L_x_60) ;  /* 0x0000260000007945 */ /* 0x000fe20003800200 */
[----:B------:R-:W-:Y:S02]  /*21b0*/  LOP3.LUT R6, R5, 0xf7dcefdd, RZ, 0x3c, !PT ;  /* 0xf7dcefdd05067812 */ /* 0x000fe400078e3cff */
[----:B------:R-:W-:Y:S01]  /*21c0*/  ISETP.NE.AND P0, PT, R3, RZ, PT ;  /* 0x000000ff0300720c */ /* 0x000fe20003f05270 */
[----:B------:R-:W-:Y:S02]  /*21d0*/  IMAD R5, R4, 0x4182bed5, RZ ;  /* 0x4182bed504057824 */ /* 0x000fe400078e02ff */
[----:B------:R-:W-:Y:S02]  /*21e0*/  IMAD R4, R6, -0x658354e5, RZ ;  /* 0x9a7cab1b06047824 */ /* 0x000fe400078e02ff */
[C---:B------:R-:W-:Y:S01]  /*21f0*/  VIADD R9, R5.reuse, 0x583f19 ;  /* 0x00583f1905097836 */ /* 0x040fe20000000000 */
[----:B------:R-:W-:Y:S01]  /*2200*/  LOP3.LUT R6, R5, 0x159a55e5, RZ, 0x3c, !PT ;  /* 0x159a55e505067812 */ /* 0x000fe200078e3cff */
[C---:B------:R-:W-:Y:S01]  /*2210*/  VIADD R7, R4.reuse, 0x1f123bb5 ;  /* 0x1f123bb504077836 */ /* 0x040fe20000000000 */
[----:B------:R-:W-:-:S02]  /*2220*/  LOP3.LUT R8, R4, 0x5491333, RZ, 0x3c, !PT ;  /* 0x0549133304087812 */ /* 0x000fc400078e3cff */
[C---:B------:R-:W-:Y:S01]  /*2230*/  IADD3 R4, PT, PT, R5.reuse, 0x64f0c9, R4 ;  /* 0x0064f0c905047810 */ /* 0x040fe20007ffe004 */
[----:B------:R-:W-:Y:S02]  /*2240*/  VIADD R5, R5, 0x75bcd15 ;  /* 0x075bcd1505057836 */ /* 0x000fe40000000000 */
[----:B------:R0:W-:Y:S04]  /*2250*/  STL.64 [R1+0x60], R8 ;  /* 0x0000600801007387 */ /* 0x0001e80000100a00 */
[----:B------:R0:W-:Y:S01]  /*2260*/  STL.128 [R1+0x50], R4 ;  /* 0x0000500401007387 */ /* 0x0001e20000100c00 */
[----:B------:R-:W-:Y:S05]  /*2270*/  @!P0 BRA `(.L_x_61) ;  /* 0x0000002400488947 */ /* 0x000fea0003800000 */
[--C-:B------:R-:W-:Y:S01]  /*2280*/  SHF.R.S32.HI R14, RZ, 0x1f, R3.reuse ;  /* 0x0000001fff0e7819 */ /* 0x100fe20000011403 */
[----:B------:R-:W-:Y:S02]  /*2290*/  IMAD.MOV.U32 R17, RZ, RZ, R3 ;  /* 0x000000ffff117224 */ /* 0x000fe400078e0003 */
[----:B------:R-:W-:-:S07]  /*22a0*/  IMAD.MOV.U32 R15, RZ, RZ, RZ ;  /* 0x000000ffff0f7224 */ /* 0x000fce00078e00ff */
.L_x_70:
[----:B------:R-:W-:Y:S01]  /*22b0*/  LOP3.LUT R3, R17, 0x3, RZ, 0xc0, !PT ;  /* 0x0000000311037812 */ /* 0x000fe200078ec0ff */
[----:B------:R-:W-:Y:S03]  /*22c0*/  BSSY.RECONVERGENT B1, `(.L_x_62) ;  /* 0x0000247000017945 */ /* 0x000fe60003800200 */
[----:B------:R-:W-:-:S04]  /*22d0*/  ISETP.NE.U32.AND P0, PT, R3, RZ, PT ;  /* 0x000000ff0300720c */ /* 0x000fc80003f05070 */
[----:B------:R-:W-:-:S13]  /*22e0*/  ISETP.NE.AND.EX P0, PT, RZ, RZ, PT, P0 ;  /* 0x000000ffff00720c */ /* 0x000fda0003f05300 */
[----:B-1----:R-:W-:Y:S05]  /*22f0*/  @!P0 BRA `(.L_x_63) ;  /* 0x00000024000c8947 */ /* 0x002fea0003800000 */
[----:B------:R-:W1:Y:S01]  /*2300*/  LDC.64 R10, c[0x4][RZ] ;  /* 0x01000000ff0a7b82 */ /* 0x000e620000000a00 */
[----:B------:R-:W-:Y:S01]  /*2310*/  IMAD.MOV.U32 R3, RZ, RZ, RZ ;  /* 0x000000ffff037224 */ /* 0x000fe200078e00ff */
[----:B0-----:R-:W-:Y:S02]  /*2320*/  CS2R R8, SRZ ;  /* 0x0000000000087805 */ /* 0x001fe4000001ff00 */
[----:B------:R-:W-:Y:S01]  /*2330*/  CS2R R6, SRZ ;  /* 0x0000000000067805 */ /* 0x000fe2000001ff00 */
[----:B------:R-:W-:Y:S02]  /*2340*/  IMAD.MOV.U32 R5, RZ, RZ, RZ ;  /* 0x000000ffff057224 */ /* 0x000fe400078e00ff */
[----:B-1----:R-:W-:-:S07]  /*2350*/  IMAD.WIDE.U32 R10, R15, 0xc80, R10 ;  /* 0x00000c800f0a7825 */ /* 0x002fce00078e000a */
.L_x_65:
[----:B------:R-:W-:-:S06]  /*2360*/  IMAD R16, R3, 0x4, R0 ;  /* 0x0000000403107824 */ /* 0x000fcc00078e0200 */
[----:B------:R-:W5:Y:S01]  /*2370*/  LDL R16, [R16+0x4] ;  /* 0x0000040010107983 */ /* 0x000f620000100800 */
[----:B------:R-:W-:-:S05]  /*2380*/  UMOV UR4, URZ ;  /* 0x000000ff00047c82 */ /* 0x000fca0008000000 */
.L_x_64:
[----:B-----5:R-:W-:Y:S01]  /*2390*/  SHF.R.U32.HI R22, RZ, UR4, R16 ;  /* 0x00000004ff167c19 */ /* 0x020fe20008011610 */
[----:B------:R-:W-:-:S03]  /*23a0*/  IMAD.SHL.U32 R12, R3, 0x20, RZ ;  /* 0x00000020030c7824 */ /* 0x000fc600078e00ff */
[----:B------:R-:W-:Y:S01]  /*23b0*/  LOP3.LUT R13, R22, 0x1, RZ, 0xc0, !PT ;  /* 0x00000001160d7812 */ /* 0x000fe200078ec0ff */
[----:B------:R-:W-:-:S03]  /*23c0*/  VIADD R12, R12, UR4 ;  /* 0x000000040c0c7c36 */ /* 0x000fc60008000000 */
[----:B------:R-:W-:Y:S01]  /*23d0*/  ISETP.NE.U32.AND P0, PT, R13, 0x1, PT ;  /* 0x000000010d00780c */ /* 0x000fe20003f05070 */
[----:B------:R-:W-:-:S03]  /*23e0*/  IMAD R13, R12, 0x5, RZ ;  /* 0x000000050c0d7824 */ /* 0x000fc600078e02ff */
[----:B------:R-:W-:Y:S01]  /*23f0*/  R2P PR, R22, 0x7e ;  /* 0x0000007e16007804 */ /* 0x000fe20000000000 */
[----:B------:R-:W-:-:S08]  /*2400*/  IMAD.WIDE.U32 R12, R13, 0x4, R10 ;  /* 0x000000040d0c7825 */ /* 0x000fd000078e000a */
[----:B------:R-:W2:Y:S04]  /*2410*/  @!P0 LDG.E R20, desc[UR8][R12.64+0x10] ;  /* 0x000010080c148981 */ /* 0x000ea8000c1e1900 */
[----:B------:R-:W3:Y:S04]  /*2420*/  @P1 LDG.E R24, desc[UR8][R12.64+0x24] ;  /* 0x000024080c181981 */ /* 0x000ee8000c1e1900 */
[----:B------:R-:W4:Y:S04]  /*2430*/  @P2 LDG.E R26, desc[UR8][R12.64+0x38] ;  /* 0x000038080c1a2981 */ /* 0x000f28000c1e1900 */
[----:B------:R-:W4:Y:S04]  /*2440*/  @P3 LDG.E R28, desc[UR8][R12.64+0x4c] ;  /* 0x00004c080c1c3981 */ /* 0x000f28000c1e1900 */
[----:B------:R-:W4:Y:S04]  /*2450*/  @!P0 LDG.E R18, desc[UR8][R12.64+0x8] ;  /* 0x000008080c128981 */ /* 0x000f28000c1e1900 */
[----:B------:R-:W4:Y:S04]  /*2460*/  @P4 LDG.E R21, desc[UR8][R12.64+0x60] ;  /* 0x000060080c154981 */ /* 0x000f28000c1e1900 */
[----:B------:R-:W4:Y:S04]  /*2470*/  @!P0 LDG.E R19, desc[UR8][R12.64+0x4] ;  /* 0x000004080c138981 */ /* 0x000f28000c1e1900 */
[----:B------:R-:W4:Y:S04]  /*2480*/  @P5 LDG.E R23, desc[UR8][R12.64+0x74] ;  /* 0x000074080c175981 */ /* 0x000f28000c1e1900 */
[----:B------:R-:W4:Y:S01]  /*2490*/  @P2 LDG.E R25, desc[UR8][R12.64+0x2c] ;  /* 0x00002c080c192981 */ /* 0x000f22000c1e1900 */
[----:B--2---:R-:W-:-:S03]  /*24a0*/  @!P0 LOP3.LUT R9, R9, R20, RZ, 0x3c, !PT ;  /* 0x0000001409098212 */ /* 0x004fc600078e3cff */
[----:B------:R-:W2:Y:S01]  /*24b0*/  @P1 LDG.E R20, desc[UR8][R12.64+0x14] ;  /* 0x000014080c141981 */ /* 0x000ea2000c1e1900 */
[----:B---3--:R-:W-:-:S03]  /*24c0*/  @P1 LOP3.LUT R9, R9, R24, RZ, 0x3c, !PT ;  /* 0x0000001809091212 */ /* 0x008fc600078e3cff */
[----:B------:R-:W3:Y:S01]  /*24d0*/  @P1 LDG.E R24, desc[UR8][R12.64+0x1c] ;  /* 0x00001c080c181981 */ /* 0x000ee2000c1e1900 */
[----:B----4-:R-:W-:-:S03]  /*24e0*/  @P2 LOP3.LUT R9, R9, R26, RZ, 0x3c, !PT ;  /* 0x0000001a09092212 */ /* 0x010fc600078e3cff */
[----:B------:R-:W4:Y:S01]  /*24f0*/  @P6 LDG.E R26, desc[UR8][R12.64+0x88] ;  /* 0x000088080c1a6981 */ /* 0x000f22000c1e1900 */
[----:B------:R-:W-:Y:S02]  /*2500*/  @P3 LOP3.LUT R9, R9, R28, RZ, 0x3c, !PT ;  /* 0x0000001c09093212 */ /* 0x000fe400078e3cff */
[----:B------:R-:W-:Y:S02]  /*2510*/  @!P0 LOP3.LUT R7, R7, R18, RZ, 0x3c, !PT ;  /* 0x0000001207078212 */ /* 0x000fe400078e3cff */
[----:B------:R-:W2:Y:S01]  /*2520*/  @!P0 LDG.E R18, desc[UR8][R12.64] ;  /* 0x000000080c128981 */ /* 0x000ea2000c1e1900 */
[----:B------:R-:W-:-:S03]  /*2530*/  @P4 LOP3.LUT R9, R9, R21, RZ, 0x3c, !PT ;  /* 0x0000001509094212 */ /* 0x000fc600078e3cff */
[----:B------:R-:W2:Y:S01]  /*2540*/  @P1 LDG.E R21, desc[UR8][R12.64+0x18] ;  /* 0x000018080c151981 */ /* 0x000ea2000c1e1900 */
[----:B------:R-:W-:-:S03]  /*2550*/  @!P0 LOP3.LUT R6, R6, R19, RZ, 0x3c, !PT ;  /* 0x0000001306068212 */ /* 0x000fc600078e3cff */
[----:B------:R-:W2:Y:S01]  /*2560*/  @!P0 LDG.E R19, desc[UR8][R12.64+0xc] ;  /* 0x00000c080c138981 */ /* 0x000ea2000c1e1900 */
[----:B------:R-:W-:-:S03]  /*2570*/  @P5 LOP3.LUT R9, R9, R23, RZ, 0x3c, !PT ;  /* 0x0000001709095212 */ /* 0x000fc600078e3cff */
[----:B------:R-:W2:Y:S01]  /*2580*/  @P1 LDG.E R23, desc[UR8][R12.64+0x20] ;  /* 0x000020080c171981 */ /* 0x000ea2000c1e1900 */
[----:B---3--:R-:W-:-:S03]  /*2590*/  @P1 LOP3.LUT R7, R7, R24, RZ, 0x3c, !PT ;  /* 0x0000001807071212 */ /* 0x008fc600078e3cff */
[----:B------:R-:W3:Y:S01]  /*25a0*/  @P3 LDG.E R24, desc[UR8][R12.64+0x3c] ;  /* 0x00003c080c183981 */ /* 0x000ee2000c1e1900 */
[----:B----4-:R-:W-:-:S03]  /*25b0*/  @P6 LOP3.LUT R9, R9, R26, RZ, 0x3c, !PT ;  /* 0x0000001a09096212 */ /* 0x010fc600078e3cff */
[----:B------:R-:W4:Y:S01]  /*25c0*/  @P3 LDG.E R26, desc[UR8][R12.64+0x44] ;  /* 0x000044080c1a3981 */ /* 0x000f22000c1e1900 */
[----:B--2---:R-:W-:-:S03]  /*25d0*/  @!P0 LOP3.LUT R5, R5, R18, RZ, 0x3c, !PT ;  /* 0x0000001205058212 */ /* 0x004fc600078e3cff */
[----:B------:R-:W2:Y:S01]  /*25e0*/  @P2 LDG.E R18, desc[UR8][R12.64+0x28] ;  /* 0x000028080c122981 */ /* 0x000ea2000c1e1900 */
[----:B------:R-:W-:-:S03]  /*25f0*/  @P1 LOP3.LUT R5, R5, R20, RZ, 0x3c, !PT ;  /* 0x0000001405051212 */ /* 0x000fc600078e3cff */
[----:B------:R-:W3:Y:S01]  /*2600*/  @P2 LDG.E R20, desc[UR8][R12.64+0x30] ;  /* 0x000030080c142981 */ /* 0x000ee2000c1e1900 */
[----:B------:R-:W-:-:S03]  /*2610*/  @!P0 LOP3.LUT R8, R8, R19, RZ, 0x3c, !PT ;  /* 0x0000001308088212 */ /* 0x000fc600078e3cff */
[----:B------:R-:W4:Y:S01]  /*2620*/  @P2 LDG.E R19, desc[UR8][R12.64+0x34] ;  /* 0x000034080c132981 */ /* 0x000f22000c1e1900 */
[----:B------:R-:W-:Y:S02]  /*2630*/  @P1 LOP3.LUT R6, R6, R21, RZ, 0x3c, !PT ;  /* 0x0000001506061212 */ /* 0x000fe400078e3cff */
[----:B------:R-:W-:Y:S01]  /*2640*/  @P1 LOP3.LUT R8, R8, R23, RZ, 0x3c, !PT ;  /* 0x0000001708081212 */ /* 0x000fe200078e3cff */
[----:B------:R-:W4:Y:S04]  /*2650*/  @P3 LDG.E R21, desc[UR8][R12.64+0x40] ;  /* 0x000040080c153981 */ /* 0x000f28000c1e1900 */
[----:B------:R-:W4:Y:S01]  /*2660*/  @P3 LDG.E R23, desc[UR8][R12.64+0x48] ;  /* 0x000048080c173981 */ /* 0x000f22000c1e1900 */
[----:B------:R-:W-:-:S03]  /*2670*/  @P2 LOP3.LUT R6, R6, R25, RZ, 0x3c, !PT ;  /* 0x0000001906062212 */ /* 0x000fc600078e3cff */
[----:B------:R-:W4:Y:S01]  /*2680*/  @P4 LDG.E R25, desc[UR8][R12.64+0x54] ;  /* 0x000054080c194981 */ /* 0x000f22000c1e1900 */
[----:B--2---:R-:W-:-:S03]  /*2690*/  @P2 LOP3.LUT R5, R5, R18, RZ, 0x3c, !PT ;  /* 0x0000001205052212 */ /* 0x004fc600078e3cff */
[----:B------:R-:W2:Y:S01]  /*26a0*/  @P4 LDG.E R18, desc[UR8][R12.64+0x50] ;  /* 0x000050080c124981 */ /* 0x000ea2000c1e1900 */
[----:B---3--:R-:W-:-:S03]  /*26b0*/  @P2 LOP3.LUT R7, R7, R20, RZ, 0x3c, !PT ;  /* 0x0000001407072212 */ /* 0x008fc600078e3cff */
[----:B------:R-:W3:Y:S01]  /*26c0*/  @P4 LDG.E R20, desc[UR8][R12.64+0x58] ;  /* 0x000058080c144981 */ /* 0x000ee2000c1e1900 */
[----:B----4-:R-:W-:-:S03]  /*26d0*/  @P2 LOP3.LUT R8, R8, R19, RZ, 0x3c, !PT ;  /* 0x0000001308082212 */ /* 0x010fc600078e3cff */
[----:B------:R-:W4:Y:S01]  /*26e0*/  @P4 LDG.E R19, desc[UR8][R12.64+0x5c] ;  /* 0x00005c080c134981 */ /* 0x000f22000c1e1900 */
[----:B------:R-:W-:Y:S02]  /*26f0*/  @P3 LOP3.LUT R7, R7, R26, RZ, 0x3c, !PT ;  /* 0x0000001a07073212 */ /* 0x000fe400078e3cff */
[----:B------:R-:W-:Y:S01]  /*2700*/  @P3 LOP3.LUT R6, R6, R21, RZ, 0x3c, !PT ;  /* 0x0000001506063212 */ /* 0x000fe200078e3cff */
[----:B------:R-:W4:Y:S01]  /*2710*/  @P5 LDG.E R26, desc[UR8][R12.64+0x6c] ;  /* 0x00006c080c1a5981 */ /* 0x000f22000c1e1900 */
[----:B------:R-:W-:Y:S02]  /*2720*/  @P3 LOP3.LUT R5, R5, R24, RZ, 0x3c, !PT ;  /* 0x0000001805053212 */ /* 0x000fe400078e3cff */
[----:B------:R-:W-:Y:S01]  /*2730*/  @P3 LOP3.LUT R8, R8, R23, RZ, 0x3c, !PT ;  /* 0x0000001708083212 */ /* 0x000fe200078e3cff */
[----:B------:R-:W4:Y:S04]  /*2740*/  @P5 LDG.E R21, desc[UR8][R12.64+0x68] ;  /* 0x000068080c155981 */ /* 0x000f28000c1e1900 */
[----:B------:R-:W4:Y:S04]  /*2750*/  @P5 LDG.E R23, desc[UR8][R12.64+0x70] ;  /* 0x000070080c175981 */ /* 0x000f28000c1e1900 */
[----:B------:R-:W4:Y:S01]  /*2760*/  @P5 LDG.E R24, desc[UR8][R12.64+0x64] ;  /* 0x000064080c185981 */ /* 0x000f22000c1e1900 */
[----:B------:R-:W-:-:S02]  /*2770*/  LOP3.LUT P0, RZ, R22, 0x80, RZ, 0xc0, !PT ;  /* 0x0000008016ff7812 */ /* 0x000fc4000780c0ff */
[----:B------:R-:W-:Y:S02]  /*2780*/  @P4 LOP3.LUT R6, R6, R25, RZ, 0x3c, !PT ;  /* 0x0000001906064212 */ /* 0x000fe400078e3cff */
[----:B------:R-:W4:Y:S09]  /*2790*/  @P6 LDG.E R25, desc[UR8][R12.64+0x7c] ;  /* 0x00007c080c196981 */ /* 0x000f32000c1e1900 */
[----:B------:R-:W4:Y:S01]  /*27a0*/  @P0 LDG.E R28, desc[UR8][R12.64+0x9c] ;  /* 0x00009c080c1c0981 */ /* 0x000f22000c1e1900 */
[----:B--2---:R-:W-:-:S03]  /*27b0*/  @P4 LOP3.LUT R5, R5, R18, RZ, 0x3c, !PT ;  /* 0x0000001205054212 */ /* 0x004fc600078e3cff */
[----:B------:R-:W2:Y:S01]  /*27c0*/  @P6 LDG.E R18, desc[UR8][R12.64+0x78] ;  /* 0x000078080c126981 */ /* 0x000ea2000c1e1900 */
[----:B---3--:R-:W-:-:S03]  /*27d0*/  @P4 LOP3.LUT R7, R7, R20, RZ, 0x3c, !PT ;  /* 0x0000001407074212 */ /* 0x008fc600078e3cff */
[----:B------:R-:W3:Y:S01]  /*27e0*/  @P6 LDG.E R20, desc[UR8][R12.64+0x80] ;  /* 0x000080080c146981 */ /* 0x000ee2000c1e1900 */
[----:B----4-:R-:W-:-:S03]  /*27f0*/  @P4 LOP3.LUT R8, R8, R19, RZ, 0x3c, !PT ;  /* 0x0000001308084212 */ /* 0x010fc600078e3cff */
[----:B------:R-:W4:Y:S01]  /*2800*/  @P6 LDG.E R19, desc[UR8][R12.64+0x84] ;  /* 0x000084080c136981 */ /* 0x000f22000c1e1900 */
[----:B------:R-:W-:-:S03]  /*2810*/  @P5 LOP3.LUT R7, R7, R26, RZ, 0x3c, !PT ;  /* 0x0000001a07075212 */ /* 0x000fc600078e3cff */
[----:B------:R-:W4:Y:S01]  /*2820*/  @P0 LDG.E R26, desc[UR8][R12.64+0x94] ;  /* 0x000094080c1a0981 */ /* 0x000f22000c1e1900 */
[----:B------:R-:W-:-:S03]  /*2830*/  @P5 LOP3.LUT R6, R6, R21, RZ, 0x3c, !PT ;  /* 0x0000001506065212 */ /* 0x000fc600078e3cff */
[----:B------:R-:W4:Y:S01]  /*2840*/  @P0 LDG.E R21, desc[UR8][R12.64+0x90] ;  /* 0x000090080c150981 */ /* 0x000f22000c1e1900 */
[----:B------:R-:W-:-:S03]  /*2850*/  @P5 LOP3.LUT R8, R8, R23, RZ, 0x3c, !PT ;  /* 0x0000001708085212 */ /* 0x000fc600078e3cff */
[----:B------:R-:W4:Y:S01]  /*2860*/  @P0 LDG.E R23, desc[UR8][R12.64+0x98] ;  /* 0x000098080c170981 */ /* 0x000f22000c1e1900 */
[----:B------:R-:W-:-:S03]  /*2870*/  @P5 LOP3.LUT R5, R5, R24, RZ, 0x3c, !PT ;  /* 0x0000001805055212 */ /* 0x000fc600078e3cff */
[----:B------:R-:W4:Y:S01]  /*2880*/  @P0 LDG.E R24, desc[UR8][R12.64+0x8c] ;  /* 0x00008c080c180981 */ /* 0x000f22000c1e1900 */
[----:B------:R-:W-:Y:S02]  /*2890*/  @P6 LOP3.LUT R6, R6, R25, RZ, 0x3c, !PT ;  /* 0x0000001906066212 */ /* 0x000fe400078e3cff */
[----:B------:R-:W-:Y:S02]  /*28a0*/  @P0 LOP3.LUT R9, R9, R28, RZ, 0x3c, !PT ;  /* 0x0000001c09090212 */ /* 0x000fe400078e3cff */
[----:B--2---:R-:W-:Y:S02]  /*28b0*/  @P6 LOP3.LUT R5, R5, R18, RZ, 0x3c, !PT ;  /* 0x0000001205056212 */ /* 0x004fe400078e3cff */
[----:B---3--:R-:W-:Y:S02]  /*28c0*/  @P6 LOP3.LUT R7, R7, R20, RZ, 0x3c, !PT ;  /* 0x0000001407076212 */ /* 0x008fe400078e3cff */
[----:B----4-:R-:W-:Y:S02]  /*28d0*/  @P6 LOP3.LUT R8, R8, R19, RZ, 0x3c, !PT ;  /* 0x0000001308086212 */ /* 0x010fe400078e3cff */
[----:B------:R-:W-:-:S02]  /*28e0*/  @P0 LOP3.LUT R7, R7, R26, RZ, 0x3c, !PT ;  /* 0x0000001a07070212 */ /* 0x000fc400078e3cff */
[----:B------:R-:W-:Y:S02]  /*28f0*/  @P0 LOP3.LUT R6, R6, R21, RZ, 0x3c, !PT ;  /* 0x0000001506060212 */ /* 0x000fe400078e3cff */
[----:B------:R-:W-:Y:S02]  /*2900*/  @P0 LOP3.LUT R8, R8, R23, RZ, 0x3c, !PT ;  /* 0x0000001708080212 */ /* 0x000fe400078e3cff */
[----:B------:R-:W-:Y:S02]  /*2910*/  @P0 LOP3.LUT R5, R5, R24, RZ, 0x3c, !PT ;  /* 0x0000001805050212 */ /* 0x000fe400078e3cff */
[----:B------:R-:W-:-:S13]  /*2920*/  R2P PR, R22.B1, 0x7f ;  /* 0x0000007f16007804 */ /* 0x000fda0000001000 */
[----:B------:R-:W2:Y:S04]  /*2930*/  @P0 LDG.E R18, desc[UR8][R12.64+0xa8] ;  /* 0x0000a8080c120981 */ /* 0x000ea8000c1e1900 */
[----:B------:R-:W3:Y:S04]  /*2940*/  @P0 LDG.E R19, desc[UR8][R12.64+0xa4] ;  /* 0x0000a4080c130981 */ /* 0x000ee8000c1e1900 */
[----:B------:R-:W4:Y:S04]  /*2950*/  @P0 LDG.E R21, desc[UR8][R12.64+0xac] ;  /* 0x0000ac080c150981 */ /* 0x000f28000c1e1900 */
[----:B------:R-:W4:Y:S04]  /*2960*/  @P0 LDG.E R20, desc[UR8][R12.64+0xa0] ;  /* 0x0000a0080c140981 */ /* 0x000f28000c1e1900 */
[----:B------:R-:W4:Y:S04]  /*2970*/  @P0 LDG.E R24, desc[UR8][R12.64+0xb0] ;  /* 0x0000b0080c180981 */ /* 0x000f28000c1e1900 */
[----:B------:R-:W4:Y:S04]  /*2980*/  @P1 LDG.E R26, desc[UR8][R12.64+0xbc] ;  /* 0x0000bc080c1a1981 */ /* 0x000f28000c1e1900 */
[----:B------:R-:W4:Y:S04]  /*2990*/  @P1 LDG.E R23, desc[UR8][R12.64+0xb8] ;  /* 0x0000b8080c171981 */ /* 0x000f28000c1e1900 */
[----:B------:R-:W4:Y:S04]  /*29a0*/  @P1 LDG.E R25, desc[UR8][R12.64+0xc0] ;  /* 0x0000c0080c191981 */ /* 0x000f28000c1e1900 */
[----:B------:R-:W4:Y:S04]  /*29b0*/  @P1 LDG.E R28, desc[UR8][R12.64+0xc4] ;  /* 0x0000c4080c1c1981 */ /* 0x000f28000c1e1900 */
        /* <DEDUP_REMOVED lines=9> */
[----:B------:R-:W-:Y:S02]  /*2a50*/  @P0 LOP3.LUT R9, R9, R24, RZ, 0x3c, !PT ;  /* 0x0000001809090212 */ /* 0x000fe400078e3cff */
[----:B------:R-:W-:Y:S01]  /*2a60*/  LOP3.LUT P0, RZ, R22, 0x8000, RZ, 0xc0, !PT ;  /* 0x0000800016ff7812 */ /* 0x000fe2000780c0ff */
[----:B------:R-:W4:Y:S04]  /*2a70*/  @P3 LDG.E R24, desc[UR8][R12.64+0xec] ;  /* 0x0000ec080c183981 */ /* 0x000f28000c1e1900 */
[----:B------:R-:W4:Y:S01]  /*2a80*/  @P3 LDG.E R22, desc[UR8][R12.64+0xe4] ;  /* 0x0000e4080c163981 */ /* 0x000f22000c1e1900 */
[----:B------:R-:W-:-:S03]  /*2a90*/  @P1 LOP3.LUT R7, R7, R26, RZ, 0x3c, !PT ;  /* 0x0000001a07071212 */ /* 0x000fc600078e3cff */
[----:B------:R-:W4:Y:S01]  /*2aa0*/  @P4 LDG.E R26, desc[UR8][R12.64+0xf8] ;  /* 0x0000f8080c1a4981 */ /* 0x000f22000c1e1900 */
[----:B------:R-:W-:Y:S02]  /*2ab0*/  @P1 LOP3.LUT R6, R6, R23, RZ, 0x3c, !PT ;  /* 0x0000001706061212 */ /* 0x000fe400078e3cff */
[----:B------:R-:W-:Y:S01]  /*2ac0*/  @P1 LOP3.LUT R8, R8, R25, RZ, 0x3c, !PT ;  /* 0x0000001908081212 */ /* 0x000fe200078e3cff */
[----:B------:R-:W4:Y:S04]  /*2ad0*/  @P3 LDG.E R23, desc[UR8][R12.64+0xe0] ;  /* 0x0000e0080c173981 */ /* 0x000f28000c1e1900 */
[----:B------:R-:W4:Y:S01]  /*2ae0*/  @P3 LDG.E R25, desc[UR8][R12.64+0xe8] ;  /* 0x0000e8080c193981 */ /* 0x000f22000c1e1900 */
[----:B--2---:R-:W-:-:S03]  /*2af0*/  @P2 LOP3.LUT R7, R7, R18, RZ, 0x3c, !PT ;  /* 0x0000001207072212 */ /* 0x004fc600078e3cff */
[----:B------:R-:W2:Y:S01]  /*2b00*/  @P4 LDG.E R18, desc[UR8][R12.64+0x100] ;  /* 0x000100080c124981 */ /* 0x000ea2000c1e1900 */
[----:B------:R-:W-:Y:S02]  /*2b10*/  @P1 LOP3.LUT R9, R9, R28, RZ, 0x3c, !PT ;  /* 0x0000001c09091212 */ /* 0x000fe400078e3cff */
[----:B------:R-:W-:Y:S01]  /*2b20*/  @P2 LOP3.LUT R6, R6, R27, RZ, 0x3c, !PT ;  /* 0x0000001b06062212 */ /* 0x000fe200078e3cff */
        /* <DEDUP_REMOVED lines=19> */
[----:B---3--:R-:W-:Y:S01]  /*2c60*/  @P4 LOP3.LUT R6, R6, R27, RZ, 0x3c, !PT ;  /* 0x0000001b06064212 */ /* 0x008fe200078e3cff */
[----:B------:R-:W3:Y:S03]  /*2c70*/  @P0 LDG.E R21, desc[UR8][R12.64+0x130] ;  /* 0x000130080c150981 */ /* 0x000ee6000c1e1900 */
[----:B----4-:R-:W-:Y:S02]  /*2c80*/  @P5 LOP3.LUT R6, R6, R19, RZ, 0x3c, !PT ;  /* 0x0000001306065212 */ /* 0x010fe400078e3cff */
[----:B------:R-:W4:Y:S01]  /*2c90*/  @P6 LDG.E R19, desc[UR8][R12.64+0x124] ;  /* 0x000124080c136981 */ /* 0x000f22000c1e1900 */
[----:B------:R-:W-:-:S03]  /*2ca0*/  @P1 LOP3.LUT R5, R5, R22, RZ, 0x3c, !PT ;  /* 0x0000001605051212 */ /* 0x000fc600078e3cff */
[----:B------:R-:W4:Y:S01]  /*2cb0*/  @P5 LDG.E R22, desc[UR8][R12.64+0x104] ;  /* 0x000104080c165981 */ /* 0x000f22000c1e1900 */
[----:B------:R-:W-:Y:S02]  /*2cc0*/  @P2 LOP3.LUT R5, R5, R24, RZ, 0x3c, !PT ;  /* 0x0000001805052212 */ /* 0x000fe400078e3cff */
[----:B------:R-:W-:Y:S01]  /*2cd0*/  @P5 LOP3.LUT R7, R7, R26, RZ, 0x3c, !PT ;  /* 0x0000001a07075212 */ /* 0x000fe200078e3cff */
[----:B------:R-:W4:Y:S01]  /*2ce0*/  @P6 LDG.E R24, desc[UR8][R12.64+0x120] ;  /* 0x000120080c186981 */ /* 0x000f22000c1e1900 */
[----:B------:R-:W-:-:S03]  /*2cf0*/  @P3 LOP3.LUT R5, R5, R20, RZ, 0x3c, !PT ;  /* 0x0000001405053212 */ /* 0x000fc600078e3cff */
[----:B------:R-:W4:Y:S01]  /*2d00*/  @P6 LDG.E R26, desc[UR8][R12.64+0x128] ;  /* 0x000128080c1a6981 */ /* 0x000f22000c1e1900 */
[----:B------:R-:W-:-:S03]  /*2d10*/  @P5 LOP3.LUT R8, R8, R23, RZ, 0x3c, !PT ;  /* 0x0000001708085212 */ /* 0x000fc600078e3cff */
[----:B------:R-:W4:Y:S01]  /*2d20*/  @P6 LDG.E R20, desc[UR8][R12.64+0x118] ;  /* 0x000118080c146981 */ /* 0x000f22000c1e1900 */
[----:B------:R-:W-:Y:S02]  /*2d30*/  @P5 LOP3.LUT R9, R9, R28, RZ, 0x3c, !PT ;  /* 0x0000001c09095212 */ /* 0x000fe400078e3cff */
[----:B------:R-:W-:Y:S01]  /*2d40*/  @P6 LOP3.LUT R6, R6, R25, RZ, 0x3c, !PT ;  /* 0x0000001906066212 */ /* 0x000fe200078e3cff */
[----:B------:R-:W4:Y:S04]  /*2d50*/  @P0 LDG.E R28, desc[UR8][R12.64+0x134] ;  /* 0x000134080c1c0981 */ /* 0x000f28000c1e1900 */
[----:B------:R-:W4:Y:S04]  /*2d60*/  @P0 LDG.E R25, desc[UR8][R12.64+0x13c] ;  /* 0x00013c080c190981 */ /* 0x000f28000c1e1900 */
[----:B------:R-:W4:Y:S01]  /*2d70*/  @P0 LDG.E R23, desc[UR8][R12.64+0x138] ;  /* 0x000138080c170981 */ /* 0x000f22000c1e1900 */
[----:B--2---:R-:W-:-:S03]  /*2d80*/  @P4 LOP3.LUT R5, R5, R18, RZ, 0x3c, !PT ;  /* 0x0000001205054212 */ /* 0x004fc600078e3cff */
[----:B------:R-:W2:Y:S01]  /*2d90*/  @P0 LDG.E R18, desc[UR8][R12.64+0x12c] ;  /* 0x00012c080c120981 */ /* 0x000ea2000c1e1900 */
[----:B------:R-:W-:-:S04]  /*2da0*/  UIADD3 UR4, UPT, UPT, UR4, 0x10, URZ ;  /* 0x0000001004047890 */ /* 0x000fc8000fffe0ff */
[----:B------:R-:W-:Y:S01]  /*2db0*/  UISETP.NE.AND UP0, UPT, UR4, 0x20, UPT ;  /* 0x000000200400788c */ /* 0x000fe2000bf05270 */
[----:B---3--:R-:W-:Y:S02]  /*2dc0*/  @P0 LOP3.LUT R6, R6, R21, RZ, 0x3c, !PT ;  /* 0x0000001506060212 */ /* 0x008fe400078e3cff */
[----:B----4-:R-:W-:Y:S02]  /*2dd0*/  @P6 LOP3.LUT R8, R8, R19, RZ, 0x3c, !PT ;  /* 0x0000001308086212 */ /* 0x010fe400078e3cff */
[----:B------:R-:W-:Y:S02]  /*2de0*/  @P5 LOP3.LUT R5, R5, R22, RZ, 0x3c, !PT ;  /* 0x0000001605055212 */ /* 0x000fe400078e3cff */
[----:B------:R-:W-:Y:S02]  /*2df0*/  @P6 LOP3.LUT R7, R7, R24, RZ, 0x3c, !PT ;  /* 0x0000001807076212 */ /* 0x000fe400078e3cff */
[----:B------:R-:W-:Y:S02]  /*2e00*/  @P6 LOP3.LUT R9, R9, R26, RZ, 0x3c, !PT ;  /* 0x0000001a09096212 */ /* 0x000fe400078e3cff */
[----:B------:R-:W-:-:S02]  /*2e10*/  @P6 LOP3.LUT R5, R5, R20, RZ, 0x3c, !PT ;  /* 0x0000001405056212 */ /* 0x000fc400078e3cff */
[----:B------:R-:W-:Y:S02]  /*2e20*/  @P0 LOP3.LUT R7, R7, R28, RZ, 0x3c, !PT ;  /* 0x0000001c07070212 */ /* 0x000fe400078e3cff */
[----:B------:R-:W-:Y:S02]  /*2e30*/  @P0 LOP3.LUT R9, R9, R25, RZ, 0x3c, !PT ;  /* 0x0000001909090212 */ /* 0x000fe400078e3cff */
[----:B------:R-:W-:Y:S02]  /*2e40*/  @P0 LOP3.LUT R8, R8, R23, RZ, 0x3c, !PT ;  /* 0x0000001708080212 */ /* 0x000fe400078e3cff */
[----:B--2---:R-:W-:Y:S01]  /*2e50*/  @P0 LOP3.LUT R5, R5, R18, RZ, 0x3c, !PT ;  /* 0x0000001205050212 */ /* 0x004fe200078e3cff */
[----:B------:R-:W-:Y:S06]  /*2e60*/  BRA.U UP0, `(.L_x_64) ;  /* 0xfffffff500487547 */ /* 0x000fec000b83ffff */
[----:B------:R-:W-:-:S05]  /*2e70*/  VIADD R3, R3, 0x1 ;  /* 0x0000000103037836 */ /* 0x000fca0000000000 */
[----:B------:R-:W-:-:S13]  /*2e80*/  ISETP.NE.AND P0, PT, R3, 0x5, PT ;  /* 0x000000050300780c */ /* 0x000fda0003f05270 */
[----:B------:R-:W-:Y:S05]  /*2e90*/  @P0 BRA `(.L_x_65) ;  /* 0xfffffff400300947 */ /* 0x000fea000383ffff */
[----:B------:R-:W-:Y:S01]  /*2ea0*/  LOP3.LUT R3, R17, 0x3, RZ, 0xc0, !PT ;  /* 0x0000000311037812 */ /* 0x000fe200078ec0ff */
[----:B------:R1:W-:Y:S03]  /*2eb0*/  STL [R1+0x54], R5 ;  /* 0x0000540501007387 */ /* 0x0003e60000100800 */
[----:B------:R-:W-:Y:S01]  /*2ec0*/  ISETP.NE.U32.AND P0, PT, R3, 0x1, PT ;  /* 0x000000010300780c */ /* 0x000fe20003f05070 */
[----:B------:R1:W-:Y:S03]  /*2ed0*/  STL.64 [R1+0x58], R6 ;  /* 0x0000580601007387 */ /* 0x0003e60000100a00 */
[----:B------:R-:W-:Y:S01]  /*2ee0*/  ISETP.NE.AND.EX P0, PT, RZ, RZ, PT, P0 ;  /* 0x000000ffff00720c */ /* 0x000fe20003f05300 */
[----:B------:R1:W-:-:S12]  /*2ef0*/  STL.64 [R1+0x60], R8 ;  /* 0x0000600801007387 */ /* 0x0003d80000100a00 */
[----:B-1----:R-:W-:Y:S05]  /*2f00*/  @!P0 BRA `(.L_x_63) ;  /* 0x0000001800088947 */ /* 0x002fea0003800000 */
[----:B------:R-:W-:Y:S01]  /*2f10*/  UMOV UR4, URZ ;  /* 0x000000ff00047c82 */ /* 0x000fe20008000000 */
[----:B------:R-:W-:Y:S01]  /*2f20*/  UMOV UR5, URZ ;  /* 0x000000ff00057c82 */ /* 0x000fe20008000000 */
[----:B------:R-:W-:Y:S02]  /*2f30*/  IMAD.MOV.U32 R3, RZ, RZ, RZ ;  /* 0x000000ffff037224 */ /* 0x000fe400078e00ff */
[----:B------:R-:W-:Y:S02]  /*2f40*/  IMAD.MOV.U32 R5, RZ, RZ, RZ ;  /* 0x000000ffff057224 */ /* 0x000fe400078e00ff */
[----:B------:R-:W-:Y:S02]  /*2f50*/  IMAD.U32 R9, RZ, RZ, UR4 ;  /* 0x00000004ff097e24 */ /* 0x000fe4000f8e00ff */
[----:B------:R-:W-:Y:S02]  /*2f60*/  IMAD.U32 R8, RZ, RZ, UR5 ;  /* 0x00000005ff087e24 */ /* 0x000fe4000f8e00ff */
[----:B------:R-:W-:-:S02]  /*2f70*/  IMAD.U32 R7, RZ, RZ, UR4 ;  /* 0x00000004ff077e24 */ /* 0x000fc4000f8e00ff */
[----:B------:R-:W-:-:S07]  /*2f80*/  IMAD.U32 R6, RZ, RZ, UR5 ;  /* 0x00000005ff067e24 */ /* 0x000fce000f8e00ff */
.L_x_67:
[----:B------:R-:W-:-:S06]  /*2f90*/  IMAD R16, R3, 0x4, R0 ;  /* 0x0000000403107824 */ /* 0x000fcc00078e0200 */
[----:B------:R-:W5:Y:S01]  /*2fa0*/  LDL R16, [R16+0x4] ;  /* 0x0000040010107983 */ /* 0x000f620000100800 */
[----:B------:R-:W-:-:S05]  /*2fb0*/  UMOV UR4, URZ ;  /* 0x000000ff00047c82 */ /* 0x000fca0008000000 */
.L_x_66:
        /* <DEDUP_REMOVED lines=183> */
[----:B-1----:R-:W-:Y:S05]  /*3b30*/  @P0 BRA `(.L_x_63) ;  /* 0x0000000800fc0947 */ /* 0x002fea0003800000 */
        /* <DEDUP_REMOVED lines=8> */
.L_x_69:
[----:B------:R-:W-:-:S06]  /*3bc0*/  IMAD R16, R3, 0x4, R0 ;  /* 0x0000000403107824 */ /* 0x000fcc00078e0200 */
[----:B------:R-:W5:Y:S01]  /*3bd0*/  LDL R16, [R16+0x4] ;  /* 0x0000040010107983 */ /* 0x000f620000100800 */
[----:B------:R-:W-:-:S05]  /*3be0*/  UMOV UR4, URZ ;  /* 0x000000ff00047c82 */ /* 0x000fca0008000000 */
.L_x_68:
        /* <DEDUP_REMOVED lines=177> */
[----:B------:R1:W-:Y:S04]  /*4700*/  STL [R1+0x54], R5 ;  /* 0x0000540501007387 */ /* 0x0003e80000100800 */
[----:B------:R1:W-:Y:S04]  /*4710*/  STL.64 [R1+0x58], R6 ;  /* 0x0000580601007387 */ /* 0x0003e80000100a00 */
[----:B------:R1:W-:Y:S02]  /*4720*/  STL.64 [R1+0x60], R8 ;  /* 0x0000600801007387 */ /* 0x0003e40000100a00 */
.L_x_63:
[----:B------:R-:W-:Y:S05]  /*4730*/  BSYNC.RECONVERGENT B1 ;  /* 0x0000000000017941 */ /* 0x000fea0003800200 */
.L_x_62:
[----:B------:R-:W-:Y:S01]  /*4740*/  ISETP.GT.U32.AND P0, PT, R17, 0x3, PT ;  /* 0x000000031100780c */ /* 0x000fe20003f04070 */
[----:B------:R-:W-:Y:S01]  /*4750*/  VIADD R15, R15, 0x1 ;  /* 0x000000010f0f7836 */ /* 0x000fe20000000000 */
[--C-:B------:R-:W-:Y:S02]  /*4760*/  SHF.R.U64 R17, R17, 0x2, R14.reuse ;  /* 0x0000000211117819 */ /* 0x100fe4000000120e */
[----:B------:R-:W-:Y:S02]  /*4770*/  ISETP.GT.U32.AND.EX P0, PT, R14, RZ, PT, P0 ;  /* 0x000000ff0e00720c */ /* 0x000fe40003f04100 */
[----:B------:R-:W-:-:S11]  /*4780*/  SHF.R.U32.HI R14, RZ, 0x2, R14 ;  /* 0x00000002ff0e7819 */ /* 0x000fd6000001160e */
[----:B------:R-:W-:Y:S05]  /*4790*/  @P0 BRA `(.L_x_70) ;  /* 0xffffffd800c40947 */ /* 0x000fea000383ffff */
.L_x_61:
[----:B------:R-:W-:Y:S05]  /*47a0*/  BSYNC.RECONVERGENT B0 ;  /* 0x0000000000007941 */ /* 0x000fea0003800200 */
.L_x_60:
[----:B------:R-:W2:Y:S01]  /*47b0*/  S2R R3, SR_TID.X ;  /* 0x0000000000037919 */ /* 0x000ea20000002100 */
[----:B------:R-:W3:Y:S01]  /*47c0*/  LDC R0, c[0x0][0x3b0] ;  /* 0x0000ec00ff007b82 */ /* 0x000ee20000000800 */
[----:B------:R-:W2:Y:S01]  /*47d0*/  LDCU UR4, c[0x0][0x394] ;  /* 0x00007280ff0477ac */ /* 0x000ea20008000800 */
[----:B------:R-:W-:Y:S01]  /*47e0*/  BSSY.RECONVERGENT B0, `(.L_x_71) ;  /* 0x000008a000007945 */ /* 0x000fe20003800200 */
[----:B--2---:R-:W-:-:S04]  /*47f0*/  ISETP.GE.U32.AND P0, PT, R3, UR4, PT ;  /* 0x0000000403007c0c */ /* 0x004fc8000bf06070 */
[----:B---3--:R-:W-:-:S13]  /*4800*/  ISETP.LT.OR P0, PT, R0, 0x1, P0 ;  /* 0x000000010000780c */ /* 0x008fda0000701670 */
[----:B------:R-:W-:Y:S05]  /*4810*/  @P0 BRA `(.L_x_72) ;  /* 0x0000000800180947 */ /* 0x000fea0003800000 */
[----:B------:R-:W-:Y:S02]  /*4820*/  IMAD.MOV.U32 R10, RZ, RZ, R6 ;  /* 0x000000ffff0a7224 */ /* 0x000fe400078e0006 */
[----:B------:R-:W-:Y:S02]  /*4830*/  IMAD.MOV.U32 R11, RZ, RZ, R7 ;  /* 0x000000ffff0b7224 */ /* 0x000fe400078e0007 */
[----:B------:R-:W-:Y:S02]  /*4840*/  IMAD.MOV.U32 R12, RZ, RZ, R8 ;  /* 0x000000ffff0c7224 */ /* 0x000fe400078e0008 */
[----:B------:R-:W-:Y:S02]  /*4850*/  IMAD.MOV.U32 R13, RZ, RZ, R9 ;  /* 0x000000ffff0d7224 */ /* 0x000fe400078e0009 */
[----:B------:R-:W-:-:S07]  /*4860*/  IMAD.MOV.U32 R14, RZ, RZ, RZ ;  /* 0x000000ffff0e7224 */ /* 0x000fce00078e00ff */
.L_x_86:
[----:B------:R-:W2:Y:S01]  /*4870*/  LDCU UR4, c[0x0][0x398] ;  /* 0x00007300ff0477ac */ /* 0x000ea20008000800 */
[----:B------:R-:W-:Y:S01]  /*4880*/  SHF.R.U32.HI R0, RZ, 0x2, R5 ;  /* 0x00000002ff007819 */ /* 0x000fe20000011605 */
[----:B0-----:R-:W-:Y:S01]  /*4890*/  VIADD R4, R4, 0x587c5 ;  /* 0x000587c504047836 */ /* 0x001fe20000000000 */
[----:B------:R-:W-:Y:S02]  /*48a0*/  BSSY.RECONVERGENT B1, `(.L_x_73) ;  /* 0x0000075000017945 */ /* 0x000fe40003800200 */
[----:B------:R-:W-:Y:S01]  /*48b0*/  LOP3.LUT R0, R0, R5, RZ, 0x3c, !PT ;  /* 0x0000000500007212 */ /* 0x000fe200078e3cff */
[----:B-1----:R-:W-:-:S04]  /*48c0*/  IMAD.SHL.U32 R5, R13, 0x10, RZ ;  /* 0x000000100d057824 */ /* 0x002fc800078e00ff */
[----:B------:R-:W-:-:S05]  /*48d0*/  IMAD.SHL.U32 R6, R0, 0x2, RZ ;  /* 0x0000000200067824 */ /* 0x000fca00078e00ff */
[----:B------:R-:W-:Y:S01]  /*48e0*/  LOP3.LUT R6, R0, R6, R5, 0x96, !PT ;  /* 0x0000000600067212 */ /* 0x000fe200078e9605 */
[----:B--2---:R-:W0:Y:S01]  /*48f0*/  I2F.U32.RP R8, UR4 ;  /* 0x0000000400087d06 */ /* 0x004e220008209000 */
[----:B------:R-:W-:-:S07]  /*4900*/  ISETP.NE.U32.AND P1, PT, RZ, UR4, PT ;  /* 0x00000004ff007c0c */ /* 0x000fce000bf25070 */
[----:B0-----:R-:W0:Y:S02]  /*4910*/  MUFU.RCP R8, R8 ;  /* 0x0000000800087308 */ /* 0x001e240000001000 */
[----:B0-----:R-:W-:Y:S02]  /*4920*/  VIADD R7, R8, 0xffffffe ;  /* 0x0ffffffe08077836 */ /* 0x001fe40000000000 */
[----:B------:R-:W-:-:S04]  /*4930*/  IMAD.MOV.U32 R8, RZ, RZ, RZ ;  /* 0x000000ffff087224 */ /* 0x000fc800078e00ff */
[----:B------:R-:W0:Y:S02]  /*4940*/  F2I.FTZ.U32.TRUNC.NTZ R7, R7 ;  /* 0x0000000700077305 */ /* 0x000e24000021f000 */
[----:B0-----:R-:W-:-:S04]  /*4950*/  IMAD.MOV R9, RZ, RZ, -R7 ;  /* 0x000000ffff097224 */ /* 0x001fc800078e0a07 */
[----:B------:R-:W-:Y:S01]  /*4960*/  IMAD R5, R9, UR4, RZ ;  /* 0x0000000409057c24 */ /* 0x000fe2000f8e02ff */
[----:B------:R-:W-:Y:S01]  /*4970*/  LOP3.LUT R9, R6, R13, RZ, 0x3c, !PT ;  /* 0x0000000d06097212 */ /* 0x000fe200078e3cff */
[----:B------:R-:W-:-:S04]  /*4980*/  IMAD.MOV.U32 R6, RZ, RZ, RZ ;  /* 0x000000ffff067224 */ /* 0x000fc800078e00ff */
[----:B------:R-:W-:-:S04]  /*4990*/  IMAD.HI.U32 R7, R7, R5, R6 ;  /* 0x0000000507077227 */ /* 0x000fc800078e0006 */
[----:B------:R-:W-:Y:S02]  /*49a0*/  IMAD.IADD R0, R9, 0x1, R4 ;  /* 0x0000000109007824 */ /* 0x000fe400078e0204 */
[----:B------:R-:W-:Y:S02]  /*49b0*/  IMAD.MOV.U32 R5, RZ, RZ, R10 ;  /* 0x000000ffff057224 */ /* 0x000fe400078e000a */
[----:B------:R-:W-:-:S04]  /*49c0*/  IMAD.HI.U32 R7, R7, R0, RZ ;  /* 0x0000000007077227 */ /* 0x000fc800078e00ff */
[----:B------:R-:W-:Y:S02]  /*49d0*/  IMAD.MOV R7, RZ, RZ, -R7 ;  /* 0x000000ffff077224 */ /* 0x000fe400078e0a07 */
[----:B------:R-:W-:Y:S02]  /*49e0*/  IMAD.MOV.U32 R10, RZ, RZ, R11 ;  /* 0x000000ffff0a7224 */ /* 0x000fe400078e000b */
[----:B------:R-:W-:Y:S02]  /*49f0*/  IMAD R15, R7, UR4, R0 ;  /* 0x00000004070f7c24 */ /* 0x000fe4000f8e0200 */
[----:B------:R-:W-:Y:S02]  /*4a00*/  IMAD.MOV.U32 R11, RZ, RZ, R12 ;  /* 0x000000ffff0b7224 */ /* 0x000fe400078e000c */
[----:B------:R-:W-:Y:S01]  /*4a10*/  IMAD.MOV.U32 R12, RZ, RZ, R13 ;  /* 0x000000ffff0c7224 */ /* 0x000fe200078e000d */
[----:B------:R-:W-:Y:S01]  /*4a20*/  ISETP.GE.U32.AND P0, PT, R15, UR4, PT ;  /* 0x000000040f007c0c */ /* 0x000fe2000bf06070 */
[----:B------:R-:W-:-:S02]  /*4a30*/  IMAD.MOV.U32 R0, RZ, RZ, RZ ;  /* 0x000000ffff007224 */ /* 0x000fc400078e00ff */
[----:B------:R-:W-:-:S10]  /*4a40*/  IMAD.MOV.U32 R13, RZ, RZ, R9 ;  /* 0x000000ffff0d7224 */ /* 0x000fd400078e0009 */
[----:B------:R-:W-:-:S05]  /*4a50*/  @P0 VIADD R15, R15, -UR4 ;  /* 0x800000040f0f0c36 */ /* 0x000fca0008000000 */
[----:B------:R-:W-:-:S13]  /*4a60*/  ISETP.GE.U32.AND P0, PT, R15, UR4, PT ;  /* 0x000000040f007c0c */ /* 0x000fda000bf06070 */
[----:B------:R-:W-:Y:S01]  /*4a70*/  @P0 VIADD R15, R15, -UR4 ;  /* 0x800000040f0f0c36 */ /* 0x000fe20008000000 */
[----:B------:R-:W-:-:S05]  /*4a80*/  @!P1 LOP3.LUT R15, RZ, UR4, RZ, 0x33, !PT ;  /* 0x00000004ff0f9c12 */ /* 0x000fca000f8e33ff */
[----:B------:R-:W-:-:S04]  /*4a90*/  IMAD R15, R15, 0x3e8, RZ ;  /* 0x000003e80f0f7824 */ /* 0x000fc800078e02ff */
[----:B------:R-:W-:-:S07]  /*4aa0*/  VIADD R16, R15, 0x3e7 ;  /* 0x000003e70f107836 */ /* 0x000fce0000000000 */
.L_x_85:
[----:B0-----:R-:W0:Y:S02]  /*4ab0*/  LDCU.64 UR4, c[0x0][0x380] ;  /* 0x00007000ff0477ac */ /* 0x001e240008000a00 */
[----:B0-----:R-:W-:-:S04]  /*4ac0*/  IADD3 R6, P0, PT, R15, UR4, RZ ;  /* 0x000000040f067c10 */ /* 0x001fc8000ff1e0ff */
[----:B------:R-:W-:-:S05]  /*4ad0*/  LEA.HI.X.SX32 R7, R15, UR5, 0x1, P0 ;  /* 0x000000050f077c11 */ /* 0x000fca00080f0eff */
[----:B------:R-:W2:Y:S01]  /*4ae0*/  LDG.E.U8 R18, desc[UR8][R6.64] ;  /* 0x0000000806127981 */ /* 0x000ea2000c1e1100 */
[----:B------:R-:W-:Y:S01]  /*4af0*/  BSSY.RELIABLE B2, `(.L_x_74) ;  /* 0x000004c000027945 */ /* 0x000fe20003800100 */
[----:B------:R-:W-:Y:S01]  /*4b00*/  IMAD.MOV.U32 R17, RZ, RZ, R0 ;  /* 0x000000ffff117224 */ /* 0x000fe200078e0000 */
[----:B--2---:R-:W-:-:S13]  /*4b10*/  ISETP.NE.AND P0, PT, R18, 0x7e, PT ;  /* 0x0000007e1200780c */ /* 0x004fda0003f05270 */
[----:B------:R-:W-:Y:S05]  /*4b20*/  @!P0 BRA `(.L_x_75) ;  /* 0x0000000000308947 */ /* 0x000fea0003800000 */
[----:B------:R-:W-:-:S13]  /*4b30*/  ISETP.NE.AND P0, PT, R18, 0x5e, PT ;  /* 0x0000005e1200780c */ /* 0x000fda0003f05270 */
[----:B------:R-:W-:Y:S05]  /*4b40*/  @!P0 BREAK.RELIABLE B2 ;  /* 0x0000000000028942 */ /* 0x000fea0003800100 */
[----:B------:R-:W-:Y:S05]  /*4b50*/  @!P0 BRA `(.L_x_76) ;  /* 0x0000000400248947 */ /* 0x000fea0003800000 */
[----:B------:R-:W-:Y:S01]  /*4b60*/  IMAD.IADD R9, R1, 0x1, R0 ;  /* 0x0000000101097824 */ /* 0x000fe200078e0200 */
[----:B------:R-:W-:Y:S01]  /*4b70*/  PRMT R7, R18, 0x8880, RZ ;  /* 0x0000888012077816 */ /* 0x000fe200000000ff */
[----:B------:R-:W-:-:S03]  /*4b80*/  VIADD R0, R0, 0x1 ;  /* 0x0000000100007836 */ /* 0x000fc60000000000 */
[----:B------:R1:W-:Y:S01]  /*4b90*/  STL.U8 [R9], R18 ;  /* 0x0000001209007387 */ /* 0x0003e20000100000 */
[----:B------:R-:W-:-:S04]  /*4ba0*/  IMAD R7, R8, 0x191, R7 ;  /* 0x0000019108077824 */ /* 0x000fc800078e0207 */
[----:B------:R-:W-:-:S05]  /*4bb0*/  IMAD.HI.U32 R6, R7, -0x2e691a0b, RZ ;  /* 0xd196e5f507067827 */ /* 0x000fca00078e00ff */
[----:B------:R-:W-:-:S05]  /*4bc0*/  SHF.R.U32.HI R6, RZ, 0xc, R6 ;  /* 0x0000000cff067819 */ /* 0x000fca0000011606 */
[----:B------:R-:W-:Y:S01]  /*4bd0*/  IMAD R8, R6, -0x138b, R7 ;  /* 0xffffec7506087824 */ /* 0x000fe200078e0207 */
[----:B-1----:R-:W-:Y:S06]  /*4be0*/  BRA `(.L_x_77) ;  /* 0x0000000000f07947 */ /* 0x002fec0003800000 */
.L_x_75:
[----:B------:R-:W0:Y:S01]  /*4bf0*/  S2UR UR5, SR_CgaCtaId ;  /* 0x00000000000579c3 */ /* 0x000e220000008800 */
[----:B------:R-:W-:Y:S01]  /*4c00*/  UMOV UR4, 0x400 ;  /* 0x0000040000047882 */ /* 0x000fe20000000000 */
[----:B------:R-:W-:Y:S01]  /*4c10*/  BSSY.RECONVERGENT B3, `(.L_x_77) ;  /* 0x0000039000037945 */ /* 0x000fe20003800200 */
[----:B------:R-:W-:Y:S01]  /*4c20*/  IMAD.MOV.U32 R0, RZ, RZ, RZ ;  /* 0x000000ffff007224 */ /* 0x000fe200078e00ff */
[----:B0-----:R-:W-:-:S06]  /*4c30*/  ULEA UR4, UR5, UR4, 0x18 ;  /* 0x0000000405047291 */ /* 0x001fcc000f8ec0ff */
[----:B------:R-:W-:Y:S01]  /*4c40*/  LEA R6, R8, UR4, 0x3 ;  /* 0x0000000408067c11 */ /* 0x000fe2000f8e18ff */
[----:B------:R-:W-:-:S05]  /*4c50*/  IMAD.MOV.U32 R8, RZ, RZ, RZ ;  /* 0x000000ffff087224 */ /* 0x000fca00078e00ff */
[----:B------:R-:W0:Y:S02]  /*4c60*/  LDS.64 R6, [R6] ;  /* 0x0000000006067984 */ /* 0x000e240000000a00 */
[----:B0-----:R-:W-:-:S04]  /*4c70*/  ISETP.NE.U32.AND P0, PT, R6, RZ, PT ;  /* 0x000000ff0600720c */ /* 0x001fc80003f05070 */
[----:B------:R-:W-:-:S13]  /*4c80*/  ISETP.NE.AND.EX P0, PT, R7, RZ, PT, P0 ;  /* 0x000000ff0700720c */ /* 0x000fda0003f05300 */
[----:B------:R-:W-:Y:S05]  /*4c90*/  @!P0 BRA `(.L_x_78) ;  /* 0x0000000000c08947 */ /* 0x000fea0003800000 */
.L_x_84:
[----:B------:R-:W2:Y:S01]  /*4ca0*/  LD.E.U8 R8, desc[UR8][R6.64] ;  /* 0x0000000806087980 */ /* 0x000ea2000c101100 */
[----:B------:R-:W-:Y:S01]  /*4cb0*/  ISETP.GE.AND P0, PT, R17, 0x1, PT ;  /* 0x000000011100780c */ /* 0x000fe20003f06270 */
[----:B------:R-:W-:Y:S01]  /*4cc0*/  BSSY.RECONVERGENT B4, `(.L_x_79) ;  /* 0x0000019000047945 */ /* 0x000fe20003800200 */
[----:B------:R-:W-:Y:S02]  /*4cd0*/  IMAD.MOV.U32 R18, RZ, RZ, RZ ;  /* 0x000000ffff127224 */ /* 0x000fe400078e00ff */
[----:B--2---:R-:W-:-:S13]  /*4ce0*/  ISETP.EQ.OR P0, PT, R8, RZ, !P0 ;  /* 0x000000ff0800720c */ /* 0x004fda0004702670 */
[----:B------:R-:W-:Y:S05]  /*4cf0*/  @P0 BRA `(.L_x_80) ;  /* 0x0000000000540947 */ /* 0x000fea0003800000 */
[----:B------:R-:W-:Y:S01]  /*4d00*/  IADD3 R20, P0, PT, R6, 0x1, RZ ;  /* 0x0000000106147810 */ /* 0x000fe20007f1e0ff */
[----:B------:R-:W-:Y:S02]  /*4d10*/  IMAD.MOV.U32 R19, RZ, RZ, 0x1 ;  /* 0x00000001ff137424 */ /* 0x000fe400078e00ff */
[----:B------:R-:W-:Y:S02]  /*4d20*/  IMAD.MOV.U32 R0, RZ, RZ, R1 ;  /* 0x000000ffff007224 */ /* 0x000fe400078e0001 */
[----:B------:R-:W-:-:S08]  /*4d30*/  IMAD.X R21, RZ, RZ, R7, P0 ;  /* 0x000000ffff157224 */ /* 0x000fd000000e0607 */
.L_x_82:
[----:B------:R-:W2:Y:S01]  /*4d40*/  LDL.U8 R9, [R0] ;  /* 0x0000000000097983 */ /* 0x000ea20000100000 */
[----:B------:R-:W-:-:S04]  /*4d50*/  PRMT R18, R8, 0x9910, RZ ;  /* 0x0000991008127816 */ /* 0x000fc800000000ff */
[----:B--2---:R-:W-:Y:S01]  /*4d60*/  ISETP.NE.AND P0, PT, R18, R9, PT ;  /* 0x000000091200720c */ /* 0x004fe20003f05270 */
[----:B------:R-:W-:-:S12]  /*4d70*/  IMAD.MOV.U32 R18, RZ, RZ, R19 ;  /* 0x000000ffff127224 */ /* 0x000fd800078e0013 */
[----:B------:R-:W-:Y:S05]  /*4d80*/  @P0 BRA `(.L_x_81) ;  /* 0x00000000002c0947 */ /* 0x000fea0003800000 */
[----:B------:R-:W-:Y:S02]  /*4d90*/  IMAD.MOV.U32 R8, RZ, RZ, R20 ;  /* 0x000000ffff087224 */ /* 0x000fe400078e0014 */
[----:B------:R-:W-:-:S05]  /*4da0*/  IMAD.MOV.U32 R9, RZ, RZ, R21 ;  /* 0x000000ffff097224 */ /* 0x000fca00078e0015 */
[----:B------:R-:W2:Y:S01]  /*4db0*/  LD.E.U8 R8, desc[UR8][R8.64] ;  /* 0x0000000808087980 */ /* 0x000ea2000c101100 */
[----:B------:R-:W-:Y:S01]  /*4dc0*/  ISETP.GE.AND P0, PT, R18, R17, PT ;  /* 0x000000111200720c */ /* 0x000fe20003f06270 */
[----:B------:R-:W-:Y:S01]  /*4dd0*/  VIADD R0, R0, 0x1 ;  /* 0x0000000100007836 */ /* 0x000fe20000000000 */
[----:B------:R-:W-:Y:S01]  /*4de0*/  IADD3 R20, P1, PT, R20, 0x1, RZ ;  /* 0x0000000114147810 */ /* 0x000fe20007f3e0ff */
[----:B------:R-:W-:-:S04]  /*4df0*/  VIADD R19, R18, 0x1 ;  /* 0x0000000112137836 */ /* 0x000fc80000000000 */
[----:B------:R-:W-:Y:S01]  /*4e00*/  IMAD.X R21, RZ, RZ, R21, P1 ;  /* 0x000000ffff157224 */ /* 0x000fe200008e0615 */
[----:B--2---:R-:W-:-:S13]  /*4e10*/  ISETP.NE.AND P2, PT, R8, RZ, PT ;  /* 0x000000ff0800720c */ /* 0x004fda0003f45270 */
[----:B------:R-:W-:Y:S05]  /*4e20*/  @!P0 BRA P2, `(.L_x_82) ;  /* 0xfffffffc00c48947 */ /* 0x000fea000103ffff */
[----:B------:R-:W-:Y:S05]  /*4e30*/  BRA `(.L_x_80) ;  /* 0x0000000000047947 */ /* 0x000fea0003800000 */
.L_x_81:
[----:B------:R-:W-:-:S07]  /*4e40*/  VIADD R18, R18, 0xffffffff ;  /* 0xffffffff12127836 */ /* 0x000fce0000000000 */
.L_x_80:
[----:B------:R-:W-:Y:S05]  /*4e50*/  BSYNC.RECONVERGENT B4 ;  /* 0x0000000000047941 */ /* 0x000fea0003800200 */
.L_x_79:
[----:B------:R-:W-:Y:S02]  /*4e60*/  PRMT R0, R8, 0x9910, RZ ;  /* 0x0000991008007816 */ /* 0x000fe400000000ff */
[----:B------:R-:W-:-:S04]  /*4e70*/  ISETP.NE.AND P0, PT, R18, R17, PT ;  /* 0x000000111200720c */ /* 0x000fc80003f05270 */
[----:B------:R-:W-:-:S13]  /*4e80*/  ISETP.NE.OR P0, PT, R0, RZ, P0 ;  /* 0x000000ff0000720c */ /* 0x000fda0000705670 */
[----:B------:R-:W-:Y:S05]  /*4e90*/  @!P0 BRA `(.L_x_83) ;  /* 0x00000000001c8947 */ /* 0x000fea0003800000 */
[----:B------:R-:W2:Y:S02]  /*4ea0*/  LD.E.64 R6, desc[UR8][R6.64+0x58] ;  /* 0x0000580806067980 */ /* 0x000ea4000c101b00 */
[----:B--2---:R-:W-:-:S04]  /*4eb0*/  ISETP.NE.U32.AND P0, PT, R6, RZ, PT ;  /* 0x000000ff0600720c */ /* 0x004fc80003f05070 */
[----:B------:R-:W-:-:S13]  /*4ec0*/  ISETP.NE.AND.EX P0, PT, R7, RZ, PT, P0 ;  /* 0x000000ff0700720c */ /* 0x000fda0003f05300 */
[----:B------:R-:W-:Y:S05]  /*4ed0*/  @P0 BRA `(.L_x_84) ;  /* 0xfffffffc00700947 */ /* 0x000fea000383ffff */
[----:B------:R-:W-:Y:S02]  /*4ee0*/  IMAD.MOV.U32 R0, RZ, RZ, RZ ;  /* 0x000000ffff007224 */ /* 0x000fe400078e00ff */
[----:B------:R-:W-:Y:S01]  /*4ef0*/  IMAD.MOV.U32 R8, RZ, RZ, RZ ;  /* 0x000000ffff087224 */ /* 0x000fe200078e00ff */
[----:B------:R-:W-:Y:S06]  /*4f00*/  BRA `(.L_x_78) ;  /* 0x0000000000247947 */ /* 0x000fec0003800000 */
.L_x_83:
[----:B------:R-:W2:Y:S01]  /*4f10*/  LD.E R6, desc[UR8][R6.64+0x50] ;  /* 0x0000500806067980 */ /* 0x000ea2000c101900 */
[----:B------:R-:W0:Y:S01]  /*4f20*/  S2UR UR5, SR_CgaCtaId ;  /* 0x00000000000579c3 */ /* 0x000e220000008800 */
[----:B------:R-:W-:Y:S01]  /*4f30*/  UMOV UR4, 0x400 ;  /* 0x0000040000047882 */ /* 0x000fe20000000000 */
[----:B------:R-:W-:Y:S01]  /*4f40*/  IMAD.MOV.U32 R0, RZ, RZ, RZ ;  /* 0x000000ffff007224 */ /* 0x000fe200078e00ff */
[----:B------:R-:W-:Y:S01]  /*4f50*/  UIADD3 UR4, UPT, UPT, UR4, 0x9c60, URZ ;  /* 0x00009c6004047890 */ /* 0x000fe2000fffe0ff */
[----:B------:R-:W-:-:S03]  /*4f60*/  IMAD.MOV.U32 R8, RZ, RZ, RZ ;  /* 0x000000ffff087224 */ /* 0x000fc600078e00ff */
[----:B0-----:R-:W-:-:S06]  /*4f70*/  ULEA UR4, UR5, UR4, 0x18 ;  /* 0x0000000405047291 */ /* 0x001fcc000f8ec0ff */
[----:B--2---:R-:W-:-:S05]  /*4f80*/  LEA R9, R6, UR4, 0x2 ;  /* 0x0000000406097c11 */ /* 0x004fca000f8e10ff */
[----:B------:R0:W-:Y:S02]  /*4f90*/  ATOMS.POPC.INC.32 RZ, [R9+URZ] ;  /* 0x0000000009ff7f8c */ /* 0x0001e4000d8000ff */
.L_x_78:
[----:B------:R-:W-:Y:S05]  /*4fa0*/  BSYNC.RECONVERGENT B3 ;  /* 0x0000000000037941 */ /* 0x000fea0003800200 */
.L_x_77:
[----:B------:R-:W-:Y:S05]  /*4fb0*/  BSYNC.RELIABLE B2 ;  /* 0x0000000000027941 */ /* 0x000fea0003800100 */
.L_x_74:
[C---:B------:R-:W-:Y:S01]  /*4fc0*/  ISETP.GE.AND P0, PT, R15.reuse, R16, PT ;  /* 0x000000100f00720c */ /* 0x040fe20003f06270 */
[----:B------:R-:W-:-:S12]  /*4fd0*/  VIADD R15, R15, 0x1 ;  /* 0x000000010f0f7836 */ /* 0x000fd80000000000 */
[----:B------:R-:W-:Y:S05]  /*4fe0*/  @!P0 BRA `(.L_x_85) ;  /* 0xfffffff800b08947 */ /* 0x000fea000383ffff */
.L_x_76:
[----:B------:R-:W-:Y:S05]  /*4ff0*/  BSYNC.RECONVERGENT B1 ;  /* 0x0000000000017941 */ /* 0x000fea0003800200 */
.L_x_73:
[----:B------:R-:W1:Y:S01]  /*5000*/  LDC.64 R6, c[0x0][0x3b0] ;  /* 0x0000ec00ff067b82 */ /* 0x000e620000000a00 */
[----:B------:R-:W2:Y:S01]  /*5010*/  LDCU UR4, c[0x0][0x394] ;  /* 0x00007280ff0477ac */ /* 0x000ea20008000800 */
[C---:B-1----:R-:W-:Y:S02]  /*5020*/  IMAD R0, R14.reuse, R7, R7 ;  /* 0x000000070e007224 */ /* 0x042fe400078e0207 */
[----:B------:R-:W-:Y:S02]  /*5030*/  VIADD R14, R14, 0x1 ;  /* 0x000000010e0e7836 */ /* 0x000fe40000000000 */
[----:B------:R-:W-:-:S03]  /*5040*/  IMAD.IADD R0, R0, 0x1, R3 ;  /* 0x0000000100007824 */ /* 0x000fc600078e0203 */
[----:B------:R-:W-:Y:S02]  /*5050*/  ISETP.GE.AND P0, PT, R14, R6, PT ;  /* 0x000000060e00720c */ /* 0x000fe40003f06270 */
[----:B--2---:R-:W-:-:S13]  /*5060*/  ISETP.LT.U32.AND P1, PT, R0, UR4, PT ;  /* 0x0000000400007c0c */ /* 0x004fda000bf21070 */
[----:B------:R-:W-:Y:S05]  /*5070*/  @!P0 BRA P1, `(.L_x_86) ;  /* 0xfffffff400fc8947 */ /* 0x000fea000083ffff */
.L_x_72:
[----:B------:R-:W-:Y:S05]  /*5080*/  BSYNC.RECONVERGENT B0 ;  /* 0x0000000000007941 */ /* 0x000fea0003800200 */
.L_x_71:
[----:B------:R-:W-:Y:S05]  /*5090*/  WARPSYNC.ALL ;  /* 0x0000000000007948 */ /* 0x000fea0003800000 */
[----:B------:R-:W2:Y:S08]  /*50a0*/  LDC R0, c[0x0][0x39c] ;  /* 0x0000e700ff007b82 */ /* 0x000eb00000000800 */
[----:B------:R-:W-:Y:S01]  /*50b0*/  BAR.SYNC.DEFER_BLOCKING 0x0 ;  /* 0x0000000000007b1d */ /* 0x000fe20000010000 */
[----:B--2---:R-:W-:-:S04]  /*50c0*/  ISETP.GE.AND P0, PT, R0, 0x1, PT ;  /* 0x000000010000780c */ /* 0x004fc80003f06270 */
[----:B------:R-:W-:-:S13]  /*50d0*/  ISETP.NE.OR P0, PT, R3, RZ, !P0 ;  /* 0x000000ff0300720c */ /* 0x000fda0004705670 */
[----:B------:R-:W-:Y:S05]  /*50e0*/  @P0 EXIT ;  /* 0x000000000000094d */ /* 0x000fea0003800000 */
[----:B------:R-:W2:Y:S01]  /*50f0*/  LDCU UR4, c[0x0][0x3b8] ;  /* 0x00007700ff0477ac */ /* 0x000ea20008000800 */
[C---:B------:R-:W-:Y:S01]  /*5100*/  ISETP.GE.U32.AND P0, PT, R0.reuse, 0x8, PT ;  /* 0x000000080000780c */ /* 0x040fe20003f06070 */
[----:B0-----:R-:W-:Y:S01]  /*5110*/  IMAD.MOV.U32 R4, RZ, RZ, RZ ;  /* 0x000000ffff047224 */ /* 0x001fe200078e00ff */
[----:B------:R-:W-:-:S04]  /*5120*/  LOP3.LUT R3, R0, 0x7, RZ, 0xc0, !PT ;  /* 0x0000000700037812 */ /* 0x000fc800078ec0ff */
[----:B------:R-:W-:Y:S01]  /*5130*/  ISETP.NE.AND P1, PT, R3, RZ, PT ;  /* 0x000000ff0300720c */ /* 0x000fe20003f25270 */
[----:B--2---:R-:W-:-:S06]  /*5140*/  VIADD R2, R2, UR4 ;  /* 0x0000000402027c36 */ /* 0x004fcc0008000000 */
[----:B------:R-:W-:Y:S06]  /*5150*/  @!P0 BRA `(.L_x_87) ;  /* 0x0000000000e08947 */ /* 0x000fec0003800000 */
[----:B------:R-:W0:Y:S01]  /*5160*/  S2UR UR5, SR_CgaCtaId ;  /* 0x00000000000579c3 */ /* 0x000e220000008800 */
[----:B------:R-:W-:Y:S01]  /*5170*/  UMOV UR4, 0x400 ;  /* 0x0000040000047882 */ /* 0x000fe20000000000 */
[----:B------:R-:W-:Y:S01]  /*5180*/  LOP3.LUT R4, R0, 0x7ffffff8, RZ, 0xc0, !PT ;  /* 0x7ffffff800047812 */ /* 0x000fe200078ec0ff */
[----:B------:R-:W-:Y:S01]  /*5190*/  UIADD3 UR4, UPT, UPT, UR4, 0x9c60, URZ ;  /* 0x00009c6004047890 */ /* 0x000fe2000fffe0ff */
[----:B-1----:R-:W-:-:S03]  /*51a0*/  VIADD R5, R2, 0x4 ;  /* 0x0000000402057836 */ /* 0x002fc60000000000 */
[----:B------:R-:W-:Y:S01]  /*51b0*/  IMAD.MOV R24, RZ, RZ, -R4 ;  /* 0x000000ffff187224 */ /* 0x000fe200078e0a04 */
[----:B------:R-:W1:Y:S08]  /*51c0*/  LDC R23, c[0x0][0x390] ;  /* 0x0000e400ff177b82 */ /* 0x000e700000000800 */
[----:B------:R-:W2:Y:S01]  /*51d0*/  LDC.64 R18, c[0x0][0x388] ;  /* 0x0000e200ff127b82 */ /* 0x000ea20000000a00 */
[----:B0-----:R-:W-:-:S04]  /*51e0*/  ULEA UR4, UR5, UR4, 0x18 ;  /* 0x0000000405047291 */ /* 0x001fc8000f8ec0ff */
[----:B------:R-:W-:Y:S01]  /*51f0*/  UIADD3 UR4, UPT, UPT, UR4, 0x10, URZ ;  /* 0x0000001004047890 */ /* 0x000fe2000fffe0ff */
[----:B-1----:R-:W-:Y:S01]  /*5200*/  IMAD.IADD R6, R2, 0x1, R23 ;  /* 0x0000000102067824 */ /* 0x002fe200078e0217 */
[C---:B------:R-:W-:Y:S01]  /*5210*/  LEA R16, R23.reuse, 0x8, 0x3 ;  /* 0x0000000817107811 */ /* 0x040fe200078e18ff */
[C-C-:B------:R-:W-:Y:S02]  /*5220*/  IMAD R7, R23.reuse, 0x2, R2.reuse ;  /* 0x0000000217077824 */ /* 0x140fe400078e0202 */
[C-C-:B------:R-:W-:Y:S02]  /*5230*/  IMAD R17, R23.reuse, 0x3, R2.reuse ;  /* 0x0000000317117824 */ /* 0x140fe400078e0202 */
[C-C-:B------:R-:W-:Y:S02]  /*5240*/  IMAD R20, R23.reuse, 0x4, R2.reuse ;  /* 0x0000000417147824 */ /* 0x140fe400078e0202 */
[C-C-:B------:R-:W-:Y:S02]  /*5250*/  IMAD R21, R23.reuse, 0x5, R2.reuse ;  /* 0x0000000517157824 */ /* 0x140fe400078e0202 */
[----:B------:R-:W-:-:S02]  /*5260*/  IMAD R22, R23, 0x6, R2 ;  /* 0x0000000617167824 */ /* 0x000fc400078e0202 */
[----:B--2---:R-:W-:-:S07]  /*5270*/  IMAD R23, R23, 0x7, R2 ;  /* 0x0000000717177824 */ /* 0x004fce00078e0202 */
.L_x_88:
[----:B--2---:R-:W0:Y:S01]  /*5280*/  LDS.128 R8, [UR4+-0x10] ;  /* 0xfffff004ff087984 */ /* 0x004e220008000c00 */
[----:B------:R-:W-:Y:S02]  /*5290*/  VIADD R27, R5, 0xfffffffd ;  /* 0xfffffffd051b7836 */ /* 0x000fe40000000000 */
[----:B------:R-:W-:Y:S01]  /*52a0*/  VIADD R25, R6, 0x2 ;  /* 0x0000000206197836 */ /* 0x000fe20000000000 */
[----:B------:R-:W1:Y:S01]  /*52b0*/  LDS.128 R12, [UR4] ;  /* 0x00000004ff0c7984 */ /* 0x000e620008000c00 */
[----:B------:R-:W-:Y:S01]  /*52c0*/  IMAD.WIDE.U32 R26, R27, 0x4, R18 ;  /* 0x000000041b1a7825 */ /* 0x000fe200078e0012 */
[----:B------:R-:W-:-:S03]  /*52d0*/  UIADD3 UR4, UPT, UPT, UR4, 0x20, URZ ;  /* 0x0000002004047890 */ /* 0x000fc6000fffe0ff */
[----:B------:R-:W-:Y:S02]  /*52e0*/  VIADD R29, R22, 0x7 ;  /* 0x00000007161d7836 */ /* 0x000fe40000000000 */
[----:B------:R-:W-:Y:S02]  /*52f0*/  VIADD R28, R23, 0x8 ;  /* 0x00000008171c7836 */ /* 0x000fe40000000000 */
[----:B------:R-:W-:Y:S02]  /*5300*/  VIADD R24, R24, 0x8 ;  /* 0x0000000818187836 */ /* 0x000fe40000000000 */
[C---:B------:R-:W-:Y:S02]  /*5310*/  IMAD.IADD R6, R16.reuse, 0x1, R6 ;  /* 0x0000000110067824 */ /* 0x040fe400078e0206 */
[----:B------:R-:W-:Y:S01]  /*5320*/  IMAD.IADD R22, R16, 0x1, R22 ;  /* 0x0000000110167824 */ /* 0x000fe200078e0216 */
[----:B------:R-:W-:Y:S01]  /*5330*/  ISETP.NE.AND P0, PT, R24, RZ, PT ;  /* 0x000000ff1800720c */ /* 0x000fe20003f05270 */
[----:B------:R-:W-:-:S02]  /*5340*/  IMAD.IADD R23, R16, 0x1, R23 ;  /* 0x0000000110177824 */ /* 0x000fc400078e0217 */
[----:B------:R-:W-:Y:S01]  /*5350*/  IMAD.IADD R5, R16, 0x1, R5 ;  /* 0x0000000110057824 */ /* 0x000fe200078e0205 */
[----:B0-----:R0:W-:Y:S02]  /*5360*/  STG.E desc[UR8][R26.64], R8 ;  /* 0x000000081a007986 */ /* 0x0011e4000c101908 */
[----:B0-----:R-:W-:-:S04]  /*5370*/  IMAD.WIDE.U32 R26, R25, 0x4, R18 ;  /* 0x00000004191a7825 */ /* 0x001fc800078e0012 */
[----:B------:R-:W-:Y:S01]  /*5380*/  VIADD R25, R7, 0x3 ;  /* 0x0000000307197836 */ /* 0x000fe20000000000 */
[----:B------:R0:W-:Y:S01]  /*5390*/  STG.E desc[UR8][R26.64], R9 ;  /* 0x000000091a007986 */ /* 0x0001e2000c101908 */
[----:B------:R-:W-:Y:S02]  /*53a0*/  IMAD.IADD R7, R16, 0x1, R7 ;  /* 0x0000000110077824 */ /* 0x000fe400078e0207 */
        /* <DEDUP_REMOVED lines=10> */
[----:B-1----:R0:W-:Y:S01]  /*5450*/  STG.E desc[UR8][R8.64], R12 ;  /* 0x0000000c08007986 */ /* 0x0021e2000c101908 */
[----:B------:R-:W-:-:S04]  /*5460*/  IMAD.WIDE.U32 R10, R28, 0x4, R18 ;  /* 0x000000041c0a7825 */ /* 0x000fc800078e0012 */
[----:B------:R-:W-:-:S04]  /*5470*/  IMAD.WIDE.U32 R26, R25, 0x4, R18 ;  /* 0x00000004191a7825 */ /* 0x000fc800078e0012 */
[----:B------:R-:W-:Y:S01]  /*5480*/  IMAD.IADD R21, R16, 0x1, R21 ;  /* 0x0000000110157824 */ /* 0x000fe200078e0215 */
[----:B------:R2:W-:Y:S01]  /*5490*/  STG.E desc[UR8][R26.64], R13 ;  /* 0x0000000d1a007986 */ /* 0x0005e2000c101908 */
[----:B0-----:R-:W-:-:S05]  /*54a0*/  IMAD.WIDE.U32 R8, R29, 0x4, R18 ;  /* 0x000000041d087825 */ /* 0x001fca00078e0012 */
[----:B------:R2:W-:Y:S04]  /*54b0*/  STG.E desc[UR8][R8.64], R14 ;  /* 0x0000000e08007986 */ /* 0x0005e8000c101908 */
[----:B------:R2:W-:Y:S01]  /*54c0*/  STG.E desc[UR8][R10.64], R15 ;  /* 0x0000000f0a007986 */ /* 0x0005e2000c101908 */
[----:B------:R-:W-:Y:S05]  /*54d0*/  @P0 BRA `(.L_x_88) ;  /* 0xfffffffc00680947 */ /* 0x000fea000383ffff */
.L_x_87:
[----:B------:R-:W-:Y:S05]  /*54e0*/  @!P1 EXIT ;  /* 0x000000000000994d */ /* 0x000fea0003800000 */
[----:B------:R-:W0:Y:S01]  /*54f0*/  LDCU UR4, c[0x0][0x390] ;  /* 0x00007200ff0477ac */ /* 0x000e220008000800 */
[----:B------:R-:W-:Y:S01]  /*5500*/  ISETP.GE.U32.AND P0, PT, R3, 0x4, PT ;  /* 0x000000040300780c */ /* 0x000fe20003f06070 */
[----:B------:R-:W-:Y:S01]  /*5510*/  VIADD R3, R2, 0x1 ;  /* 0x0000000102037836 */ /* 0x000fe20000000000 */
[----:B------:R-:W-:-:S04]  /*5520*/  LOP3.LUT R18, R0, 0x3, RZ, 0xc0, !PT ;  /* 0x0000000300127812 */ /* 0x000fc800078ec0ff */
[----:B------:R-:W-:Y:S01]  /*5530*/  ISETP.NE.AND P1, PT, R18, RZ, PT ;  /* 0x000000ff1200720c */ /* 0x000fe20003f25270 */
[----:B0-----:R-:W-:-:S06]  /*5540*/  UIADD3 UR4, UPT, UPT, UR4, 0x1, URZ ;  /* 0x0000000104047890 */ /* 0x001fcc000fffe0ff */
[----:B------:R-:W-:Y:S06]  /*5550*/  @!P0 BRA `(.L_x_89) ;  /* 0x0000000000548947 */ /* 0x000fec0003800000 */
[----:B-1----:R-:W0:Y:S01]  /*5560*/  S2R R5, SR_CgaCtaId ;  /* 0x0000000000057919 */ /* 0x002e220000008800 */
[----:B------:R-:W-:Y:S01]  /*5570*/  MOV R2, 0x400 ;  /* 0x0000040000027802 */ /* 0x000fe20000000f00 */
[----:B------:R-:W1:Y:S01]  /*5580*/  LDC.64 R16, c[0x0][0x388] ;  /* 0x0000e200ff107b82 */ /* 0x000e620000000a00 */
[----:B--2---:R-:W-:-:S03]  /*5590*/  IMAD R11, R4, UR4, R3 ;  /* 0x00000004040b7c24 */ /* 0x004fc6000f8e0203 */
[----:B------:R-:W-:Y:S02]  /*55a0*/  VIADD R2, R2, 0x9c60 ;  /* 0x00009c6002027836 */ /* 0x000fe40000000000 */
[----:B------:R-:W-:-:S04]  /*55b0*/  VIADD R13, R11, UR4 ;  /* 0x000000040b0d7c36 */ /* 0x000fc80008000000 */
[----:B------:R-:W-:Y:S02]  /*55c0*/  VIADD R15, R13, UR4 ;  /* 0x000000040d0f7c36 */ /* 0x000fe40008000000 */
[----:B-1----:R-:W-:-:S04]  /*55d0*/  IMAD.WIDE.U32 R10, R11, 0x4, R16 ;  /* 0x000000040b0a7825 */ /* 0x002fc800078e0010 */
[----:B------:R-:W-:Y:S01]  /*55e0*/  IMAD.WIDE.U32 R12, R13, 0x4, R16 ;  /* 0x000000040d0c7825 */ /* 0x000fe200078e0010 */
[----:B0-----:R-:W-:-:S05]  /*55f0*/  LEA R5, R5, R2, 0x18 ;  /* 0x0000000205057211 */ /* 0x001fca00078ec0ff */
[C---:B------:R-:W-:Y:S02]  /*5600*/  IMAD R2, R4.reuse, 0x4, R5 ;  /* 0x0000000404027824 */ /* 0x040fe400078e0205 */
[C---:B------:R-:W-:Y:S02]  /*5610*/  VIADD R5, R15.reuse, UR4 ;  /* 0x000000040f057c36 */ /* 0x040fe40008000000 */
[--C-:B------:R-:W-:Y:S01]  /*5620*/  IMAD.WIDE.U32 R14, R15, 0x4, R16.reuse ;  /* 0x000000040f0e7825 */ /* 0x100fe200078e0010 */
[----:B------:R-:W0:Y:S03]  /*5630*/  LDS.64 R6, [R2] ;  /* 0x0000000002067984 */ /* 0x000e260000000a00 */
[----:B------:R-:W-:Y:S01]  /*5640*/  IMAD.WIDE.U32 R16, R5, 0x4, R16 ;  /* 0x0000000405107825 */ /* 0x000fe200078e0010 */
[----:B------:R-:W1:Y:S03]  /*5650*/  LDS.64 R8, [R2+0x8] ;  /* 0x0000080002087984 */ /* 0x000e660000000a00 */
[----:B------:R-:W-:Y:S01]  /*5660*/  VIADD R4, R4, 0x4 ;  /* 0x0000000404047836 */ /* 0x000fe20000000000 */
[----:B0-----:R0:W-:Y:S04]  /*5670*/  STG.E desc[UR8][R10.64], R6 ;  /* 0x000000060a007986 */ /* 0x0011e8000c101908 */
[----:B------:R0:W-:Y:S04]  /*5680*/  STG.E desc[UR8][R12.64], R7 ;  /* 0x000000070c007986 */ /* 0x0001e8000c101908 */
[----:B-1----:R0:W-:Y:S04]  /*5690*/  STG.E desc[UR8][R14.64], R8 ;  /* 0x000000080e007986 */ /* 0x0021e8000c101908 */
[----:B------:R0:W-:Y:S02]  /*56a0*/  STG.E desc[UR8][R16.64], R9 ;  /* 0x0000000910007986 */ /* 0x0001e4000c101908 */
.L_x_89:
[----:B------:R-:W-:Y:S05]  /*56b0*/  @!P1 EXIT ;  /* 0x000000000000994d */ /* 0x000fea0003800000 */
[----:B------:R-:W-:Y:S02]  /*56c0*/  ISETP.NE.AND P0, PT, R18, 0x1, PT ;  /* 0x000000011200780c */ /* 0x000fe40003f05270 */
[----:B------:R-:W-:-:S04]  /*56d0*/  LOP3.LUT R0, R0, 0x1, RZ, 0xc0, !PT ;  /* 0x0000000100007812 */ /* 0x000fc800078ec0ff */
[----:B------:R-:W-:-:S07]  /*56e0*/  ISETP.NE.U32.AND P1, PT, R0, 0x1, PT ;  /* 0x000000010000780c */ /* 0x000fce0003f25070 */
[----:B------:R-:W-:Y:S06]  /*56f0*/  @!P0 BRA `(.L_x_90) ;  /* 0x0000000000388947 */ /* 0x000fec0003800000 */
[----:B-1----:R-:W1:Y:S01]  /*5700*/  S2R R5, SR_CgaCtaId ;  /* 0x0000000000057919 */ /* 0x002e620000008800 */
[----:B------:R-:W-:Y:S01]  /*5710*/  MOV R0, 0x400 ;  /* 0x0000040000007802 */ /* 0x000fe20000000f00 */
[----:B0-----:R-:W0:Y:S01]  /*5720*/  LDC.64 R6, c[0x0][0x388] ;  /* 0x0000e200ff067b82 */ /* 0x001e220000000a00 */
[----:B--2---:R-:W-:-:S03]  /*5730*/  IMAD R9, R4, UR4, R3 ;  /* 0x0000000404097c24 */ /* 0x004fc6000f8e0203 */
[----:B------:R-:W-:Y:S02]  /*5740*/  VIADD R0, R0, 0x9c60 ;  /* 0x00009c6000007836 */ /* 0x000fe40000000000 */
[C---:B------:R-:W-:Y:S02]  /*5750*/  VIADD R13, R9.reuse, UR4 ;  /* 0x00000004090d7c36 */ /* 0x040fe40008000000 */
[----:B0-----:R-:W-:-:S04]  /*5760*/  IMAD.WIDE.U32 R8, R9, 0x4, R6 ;  /* 0x0000000409087825 */ /* 0x001fc800078e0006 */
[----:B------:R-:W-:Y:S01]  /*5770*/  IMAD.WIDE.U32 R6, R13, 0x4, R6 ;  /* 0x000000040d067825 */ /* 0x000fe200078e0006 */
[----:B-1----:R-:W-:-:S05]  /*5780*/  LEA R5, R5, R0, 0x18 ;  /* 0x0000000005057211 */ /* 0x002fca00078ec0ff */
[C---:B------:R-:W-:Y:S02]  /*5790*/  IMAD R5, R4.reuse, 0x4, R5 ;  /* 0x0000000404057824 */ /* 0x040fe400078e0205 */
[----:B------:R-:W-:-:S03]  /*57a0*/  VIADD R4, R4, 0x2 ;  /* 0x0000000204047836 */ /* 0x000fc60000000000 */
[----:B------:R-:W0:Y:S04]  /*57b0*/  LDS.64 R10, [R5] ;  /* 0x00000000050a7984 */ /* 0x000e280000000a00 */
[----:B0-----:R3:W-:Y:S04]  /*57c0*/  STG.E desc[UR8][R8.64], R10 ;  /* 0x0000000a08007986 */ /* 0x0017e8000c101908 */
[----:B------:R3:W-:Y:S02]  /*57d0*/  STG.E desc[UR8][R6.64], R11 ;  /* 0x0000000b06007986 */ /* 0x0007e4000c101908 */
.L_x_90:
[----:B------:R-:W-:Y:S05]  /*57e0*/  @P1 EXIT ;  /* 0x000000000000194d */ /* 0x000fea0003800000 */
[----:B-1----:R-:W1:Y:S01]  /*57f0*/  S2R R5, SR_CgaCtaId ;  /* 0x0000000000057919 */ /* 0x002e620000008800 */
[----:B------:R-:W-:Y:S01]  /*5800*/  MOV R0, 0x400 ;  /* 0x0000040000007802 */ /* 0x000fe20000000f00 */
[----:B0--3--:R-:W0:Y:S01]  /*5810*/  LDC.64 R6, c[0x0][0x388] ;  /* 0x0000e200ff067b82 */ /* 0x009e220000000a00 */
[----:B------:R-:W-:-:S03]  /*5820*/  IMAD R3, R4, UR4, R3 ;  /* 0x0000000404037c24 */ /* 0x000fc6000f8e0203 */
[----:B------:R-:W-:Y:S02]  /*5830*/  VIADD R0, R0, 0x9c60 ;  /* 0x00009c6000007836 */ /* 0x000fe40000000000 */
[----:B0-----:R-:W-:-:S03]  /*5840*/  IMAD.WIDE.U32 R2, R3, 0x4, R6 ;  /* 0x0000000403027825 */ /* 0x001fc600078e0006 */
[----:B-1----:R-:W-:-:S05]  /*5850*/  LEA R5, R5, R0, 0x18 ;  /* 0x0000000005057211 */ /* 0x002fca00078ec0ff */
[----:B------:R-:W-:-:S05]  /*5860*/  IMAD R0, R4, 0x4, R5 ;  /* 0x0000000404007824 */ /* 0x000fca00078e0205 */
[----:B------:R-:W0:Y:S04]  /*5870*/  LDS R5, [R0] ;  /* 0x0000000000057984 */ /* 0x000e280000000800 */
[----:B0-----:R-:W-:Y:S01]  /*5880*/  STG.E desc[UR8][R2.64], R5 ;  /* 0x0000000502007986 */ /* 0x001fe2000c101908 */
[----:B------:R-:W-:Y:S05]  /*5890*/  EXIT ;  /* 0x000000000000794d */ /* 0x000fea0003800000 */
.L_x_91:
        /* <DEDUP_REMOVED lines=14> */
.L_x_97:


//--------------------- .nv.global.init           --------------------------
	.section	.nv.global.init,"aw",@progbits
	.align	4
.nv.global.init:
	.type		mrg32k3aM1SubSeq,@object
	.size		mrg32k3aM1SubSeq,(mrg32k3aM2SubSeq - mrg32k3aM1SubSeq)
mrg32k3aM1SubSeq:
        /*0000*/ 	.byte	0x0b, 0xcc, 0xee, 0x04, 0x73, 0x29, 0x8b, 0x6f, 0xf6, 0x53, 0x03, 0xf6, 0x23, 0xf6, 0xea, 0xda
        /* <DEDUP_REMOVED lines=125> */
	.type		mrg32k3aM2SubSeq,@object
	.size		mrg32k3aM2SubSeq,(mrg32k3aM1 - mrg32k3aM2SubSeq)
mrg32k3aM2SubSeq:
        /* <DEDUP_REMOVED lines=126> */
	.type		mrg32k3aM1,@object
	.size		mrg32k3aM1,(mrg32k3aM1Seq - mrg32k3aM1)
mrg32k3aM1:
        /* <DEDUP_REMOVED lines=144> */
	.type		mrg32k3aM1Seq,@object
	.size		mrg32k3aM1Seq,(mrg32k3aM2 - mrg32k3aM1Seq)
mrg32k3aM1Seq:
        /* <DEDUP_REMOVED lines=144> */
	.type		mrg32k3aM2,@object
	.size		mrg32k3aM2,(mrg32k3aM2Seq - mrg32k3aM2)
mrg32k3aM2:
        /* <DEDUP_REMOVED lines=144> */
	.type		mrg32k3aM2Seq,@object
	.size		mrg32k3aM2Seq,(precalc_xorwow_matrix - mrg32k3aM2Seq)
mrg32k3aM2Seq:
        /* <DEDUP_REMOVED lines=144> */
	.type		precalc_xorwow_matrix,@object
	.size		precalc_xorwow_matrix,(precalc_xorwow_offset_matrix - precalc_xorwow_matrix)
precalc_xorwow_matrix:
        /* <DEDUP_REMOVED lines=6400> */
	.type		precalc_xorwow_offset_matrix,@object
	.size		precalc_xorwow_offset_matrix,(.L_1 - precalc_xorwow_offset_matrix)
precalc_xorwow_offset_matrix:
        /* <DEDUP_REMOVED lines=6400> */
.L_1:


//--------------------- .nv.shared._Z8deviceZPPiiiPfS0_ --------------------------
	.section	.nv.shared._Z8deviceZPPiiiPfS0_,"aw",@nobits
	.sectionflags	@""
	.align	16
	.zero		1024


//--------------------- .nv.shared.reserved.0     --------------------------
	.section	.nv.shared.reserved.0,"aw",@nobits
	.weak		__nv_reservedSMEM_offset_0_alias
	.size		__nv_reservedSMEM_offset_0_alias, 0, 64
	.other		__nv_reservedSMEM_offset_0_alias,@"STO_CUDA_RESERVED_SHARED STV_DEFAULT"
__nv_reservedSMEM_offset_0_alias:
	.zero		0
	.zero		64


//--------------------- .nv.shared._Z9deviceDDIPcPiiiiiP4nodePS2_iiib --------------------------
	.section	.nv.shared._Z9deviceDDIPcPiiiiiP4nodePS2_iiib,"aw",@nobits
	.sectionflags	@""
	.align	16
.nv.shared._Z9deviceDDIPcPiiiiiP4nodePS2_iiib:
	.zero		41056


//--------------------- .nv.constant0._Z8deviceZPPiiiPfS0_ --------------------------
	.section	.nv.constant0._Z8deviceZPPiiiPfS0_,"a",@progbits
	.sectionflags	@""
	.align	4
.nv.constant0._Z8deviceZPPiiiPfS0_:
	.zero		928


//--------------------- .nv.constant0._Z9deviceDDIPcPiiiiiP4nodePS2_iiib --------------------------
	.section	.nv.constant0._Z9deviceDDIPcPiiiiiP4nodePS2_iiib,"a",@progbits
	.sectionflags	@""
	.align	4
.nv.constant0._Z9deviceDDIPcPiiiiiP4nodePS2_iiib:
	.zero		957


//--------------------- SYMBOLS --------------------------

	.type		.nv.reservedSmem.offset0,@object
	.size		.nv.reservedSmem.offset0,0x4
	.type		.nv.reservedSmem.cap,@object
	.size		.nv.reservedSmem.cap,0x4
